//
// Generated by NVIDIA NVVM Compiler
//
// Compiler Build ID: CL-36424714
// Cuda compilation tools, release 13.0, V13.0.88
// Based on NVVM 20.0.0
//

.version 9.0
.target sm_100
.address_size 64

	// .globl	paged_attention_v1_kernel
// _ZZ25paged_attention_v1_kernelE9block_max has been demoted
// _ZZ25paged_attention_v1_kernelE9block_sum has been demoted
// _ZZ25paged_attention_v2_kernelE9block_max has been demoted
// _ZZ25paged_attention_v2_kernelE9block_sum has been demoted
.extern .shared .align 16 .b8 smem[];

.visible .entry paged_attention_v1_kernel(
	.param .u64 .ptr .align 1 paged_attention_v1_kernel_param_0,
	.param .u64 .ptr .align 1 paged_attention_v1_kernel_param_1,
	.param .u64 .ptr .align 1 paged_attention_v1_kernel_param_2,
	.param .u64 .ptr .align 1 paged_attention_v1_kernel_param_3,
	.param .u64 .ptr .align 1 paged_attention_v1_kernel_param_4,
	.param .u64 .ptr .align 1 paged_attention_v1_kernel_param_5,
	.param .f32 paged_attention_v1_kernel_param_6,
	.param .u32 paged_attention_v1_kernel_param_7,
	.param .u32 paged_attention_v1_kernel_param_8,
	.param .u32 paged_attention_v1_kernel_param_9,
	.param .u32 paged_attention_v1_kernel_param_10,
	.param .u32 paged_attention_v1_kernel_param_11
)
{
	.reg .pred 	%p<41>;
	.reg .b32 	%r<183>;
	.reg .b32 	%f<164>;
	.reg .b64 	%rd<120>;
	// demoted variable
	.shared .align 4 .f32 _ZZ25paged_attention_v1_kernelE9block_max;
	// demoted variable
	.shared .align 4 .f32 _ZZ25paged_attention_v1_kernelE9block_sum;
	ld.param.u64 	%rd12, [paged_attention_v1_kernel_param_1];
	ld.param.u64 	%rd13, [paged_attention_v1_kernel_param_2];
	ld.param.u64 	%rd14, [paged_attention_v1_kernel_param_3];
	ld.param.u64 	%rd10, [paged_attention_v1_kernel_param_4];
	ld.param.u64 	%rd11, [paged_attention_v1_kernel_param_5];
	ld.param.u32 	%r50, [paged_attention_v1_kernel_param_7];
	ld.param.u32 	%r46, [paged_attention_v1_kernel_param_8];
	ld.param.u32 	%r47, [paged_attention_v1_kernel_param_9];
	ld.param.u32 	%r48, [paged_attention_v1_kernel_param_10];
	ld.param.u32 	%r49, [paged_attention_v1_kernel_param_11];
	cvta.to.global.u64 	%rd1, %rd13;
	cvta.to.global.u64 	%rd2, %rd12;
	cvta.to.global.u64 	%rd3, %rd14;
	mov.u32 	%r1, %ctaid.x;
	mov.u32 	%r177, %tid.x;
	setp.ge.u32 	%p1, %r1, %r50;
	@%p1 bra 	$L__BB0_45;
	cvta.to.global.u64 	%rd15, %rd11;
	mul.wide.u32 	%rd16, %r1, 4;
	add.s64 	%rd17, %rd15, %rd16;
	ld.global.nc.u32 	%r3, [%rd17];
	setp.lt.s32 	%p2, %r3, 1;
	@%p2 bra 	$L__BB0_45;
	mul.lo.s32 	%r51, %r46, %r1;
	mul.lo.s32 	%r52, %r51, %r47;
	cvt.u64.u32 	%rd18, %r52;
	mov.u32 	%r53, %ctaid.y;
	mul.lo.s32 	%r4, %r47, %r53;
	cvt.u64.u32 	%rd19, %r4;
	add.s64 	%rd4, %rd18, %rd19;
	mul.lo.s32 	%r54, %r49, %r1;
	cvta.to.global.u64 	%rd20, %rd10;
	mul.wide.u32 	%rd21, %r54, 4;
	add.s64 	%rd5, %rd20, %rd21;
	setp.ge.u32 	%p3, %r177, %r3;
	@%p3 bra 	$L__BB0_19;
	setp.ne.s32 	%p4, %r47, 0;
	mov.u32 	%r5, %ntid.x;
	@%p4 bra 	$L__BB0_6;
	ld.param.f32 	%f145, [paged_attention_v1_kernel_param_6];
	mul.f32 	%f1, %f145, 0f00000000;
	mov.u32 	%r72, smem;
	mov.u32 	%r168, %r177;
$L__BB0_5:
	shl.b32 	%r71, %r168, 2;
	add.s32 	%r73, %r72, %r71;
	st.shared.f32 	[%r73], %f1;
	add.s32 	%r168, %r168, %r5;
	setp.lt.s32 	%p14, %r168, %r3;
	@%p14 bra 	$L__BB0_5;
	bra.uni 	$L__BB0_19;
$L__BB0_6:
	and.b32  	%r8, %r47, 7;
	mul.lo.s32 	%r55, %r47, %r46;
	mul.lo.s32 	%r9, %r55, %r48;
	mov.u32 	%r169, %r177;
$L__BB0_7:
	setp.lt.u32 	%p5, %r47, 8;
	div.u32 	%r57, %r169, %r48;
	mul.lo.s32 	%r58, %r57, %r48;
	sub.s32 	%r59, %r169, %r58;
	mul.wide.s32 	%rd22, %r57, 4;
	add.s64 	%rd23, %rd5, %rd22;
	ld.global.nc.u32 	%r60, [%rd23];
	mul.lo.s32 	%r61, %r9, %r60;
	mul.lo.s32 	%r62, %r59, %r47;
	cvt.u64.u32 	%rd24, %r62;
	cvt.u64.u32 	%rd25, %r61;
	mul.lo.s32 	%r63, %r4, %r48;
	cvt.u64.u32 	%rd26, %r63;
	add.s64 	%rd27, %rd24, %rd26;
	add.s64 	%rd6, %rd27, %rd25;
	mov.f32 	%f153, 0f00000000;
	mov.b32 	%r172, 0;
	@%p5 bra 	$L__BB0_10;
	mov.f32 	%f153, 0f00000000;
	mov.b32 	%r170, 0;
$L__BB0_9:
	.pragma "nounroll";
	cvt.u64.u32 	%rd28, %r170;
	add.s64 	%rd29, %rd4, %rd28;
	shl.b64 	%rd30, %rd29, 2;
	add.s64 	%rd31, %rd2, %rd30;
	ld.global.nc.f32 	%f37, [%rd31];
	add.s64 	%rd32, %rd6, %rd28;
	shl.b64 	%rd33, %rd32, 2;
	add.s64 	%rd34, %rd1, %rd33;
	ld.global.nc.f32 	%f38, [%rd34];
	fma.rn.f32 	%f39, %f37, %f38, %f153;
	ld.global.nc.f32 	%f40, [%rd31+4];
	ld.global.nc.f32 	%f41, [%rd34+4];
	fma.rn.f32 	%f42, %f40, %f41, %f39;
	ld.global.nc.f32 	%f43, [%rd31+8];
	ld.global.nc.f32 	%f44, [%rd34+8];
	fma.rn.f32 	%f45, %f43, %f44, %f42;
	ld.global.nc.f32 	%f46, [%rd31+12];
	ld.global.nc.f32 	%f47, [%rd34+12];
	fma.rn.f32 	%f48, %f46, %f47, %f45;
	ld.global.nc.f32 	%f49, [%rd31+16];
	ld.global.nc.f32 	%f50, [%rd34+16];
	fma.rn.f32 	%f51, %f49, %f50, %f48;
	ld.global.nc.f32 	%f52, [%rd31+20];
	ld.global.nc.f32 	%f53, [%rd34+20];
	fma.rn.f32 	%f54, %f52, %f53, %f51;
	ld.global.nc.f32 	%f55, [%rd31+24];
	ld.global.nc.f32 	%f56, [%rd34+24];
	fma.rn.f32 	%f57, %f55, %f56, %f54;
	ld.global.nc.f32 	%f58, [%rd31+28];
	ld.global.nc.f32 	%f59, [%rd34+28];
	fma.rn.f32 	%f153, %f58, %f59, %f57;
	add.s32 	%r170, %r170, 8;
	and.b32  	%r172, %r47, -8;
	setp.ne.s32 	%p6, %r170, %r172;
	@%p6 bra 	$L__BB0_9;
$L__BB0_10:
	setp.eq.s32 	%p7, %r8, 0;
	@%p7 bra 	$L__BB0_18;
	add.s32 	%r65, %r8, -1;
	setp.lt.u32 	%p8, %r65, 3;
	@%p8 bra 	$L__BB0_13;
	cvt.u64.u32 	%rd35, %r172;
	add.s64 	%rd36, %rd4, %rd35;
	shl.b64 	%rd37, %rd36, 2;
	add.s64 	%rd38, %rd2, %rd37;
	ld.global.nc.f32 	%f61, [%rd38];
	add.s64 	%rd39, %rd6, %rd35;
	shl.b64 	%rd40, %rd39, 2;
	add.s64 	%rd41, %rd1, %rd40;
	ld.global.nc.f32 	%f62, [%rd41];
	fma.rn.f32 	%f63, %f61, %f62, %f153;
	ld.global.nc.f32 	%f64, [%rd38+4];
	ld.global.nc.f32 	%f65, [%rd41+4];
	fma.rn.f32 	%f66, %f64, %f65, %f63;
	ld.global.nc.f32 	%f67, [%rd38+8];
	ld.global.nc.f32 	%f68, [%rd41+8];
	fma.rn.f32 	%f69, %f67, %f68, %f66;
	ld.global.nc.f32 	%f70, [%rd38+12];
	ld.global.nc.f32 	%f71, [%rd41+12];
	fma.rn.f32 	%f153, %f70, %f71, %f69;
	add.s32 	%r172, %r172, 4;
$L__BB0_13:
	and.b32  	%r66, %r47, 3;
	setp.eq.s32 	%p9, %r66, 0;
	@%p9 bra 	$L__BB0_18;
	setp.eq.s32 	%p10, %r66, 1;
	@%p10 bra 	$L__BB0_16;
	cvt.u64.u32 	%rd42, %r172;
	add.s64 	%rd43, %rd4, %rd42;
	shl.b64 	%rd44, %rd43, 2;
	add.s64 	%rd45, %rd2, %rd44;
	ld.global.nc.f32 	%f73, [%rd45];
	add.s64 	%rd46, %rd6, %rd42;
	shl.b64 	%rd47, %rd46, 2;
	add.s64 	%rd48, %rd1, %rd47;
	ld.global.nc.f32 	%f74, [%rd48];
	fma.rn.f32 	%f75, %f73, %f74, %f153;
	ld.global.nc.f32 	%f76, [%rd45+4];
	ld.global.nc.f32 	%f77, [%rd48+4];
	fma.rn.f32 	%f153, %f76, %f77, %f75;
	add.s32 	%r172, %r172, 2;
$L__BB0_16:
	and.b32  	%r67, %r47, 1;
	setp.eq.b32 	%p11, %r67, 1;
	not.pred 	%p12, %p11;
	@%p12 bra 	$L__BB0_18;
	cvt.u64.u32 	%rd49, %r172;
	add.s64 	%rd50, %rd4, %rd49;
	shl.b64 	%rd51, %rd50, 2;
	add.s64 	%rd52, %rd2, %rd51;
	ld.global.nc.f32 	%f78, [%rd52];
	add.s64 	%rd53, %rd6, %rd49;
	shl.b64 	%rd54, %rd53, 2;
	add.s64 	%rd55, %rd1, %rd54;
	ld.global.nc.f32 	%f79, [%rd55];
	fma.rn.f32 	%f153, %f78, %f79, %f153;
$L__BB0_18:
	ld.param.f32 	%f144, [paged_attention_v1_kernel_param_6];
	mul.f32 	%f80, %f144, %f153;
	shl.b32 	%r68, %r169, 2;
	mov.u32 	%r69, smem;
	add.s32 	%r70, %r69, %r68;
	st.shared.f32 	[%r70], %f80;
	add.s32 	%r169, %r169, %r5;
	setp.lt.s32 	%p13, %r169, %r3;
	@%p13 bra 	$L__BB0_7;
$L__BB0_19:
	setp.ge.u32 	%p15, %r177, %r3;
	bar.sync 	0;
	mov.f32 	%f155, 0fD01502F9;
	@%p15 bra 	$L__BB0_22;
	mov.f32 	%f155, 0fD01502F9;
	mov.u32 	%r20, %ntid.x;
	mov.u32 	%r75, smem;
	mov.u32 	%r174, %r177;
$L__BB0_21:
	shl.b32 	%r74, %r174, 2;
	add.s32 	%r76, %r75, %r74;
	ld.shared.f32 	%f83, [%r76];
	max.f32 	%f155, %f155, %f83;
	add.s32 	%r174, %r174, %r20;
	setp.lt.s32 	%p16, %r174, %r3;
	@%p16 bra 	$L__BB0_21;
$L__BB0_22:
	mov.b32 	%r77, %f155;
	shfl.sync.down.b32	%r78|%p17, %r77, 16, 31, -1;
	mov.b32 	%f84, %r78;
	max.f32 	%f85, %f155, %f84;
	mov.b32 	%r79, %f85;
	shfl.sync.down.b32	%r80|%p18, %r79, 8, 31, -1;
	mov.b32 	%f86, %r80;
	max.f32 	%f87, %f85, %f86;
	mov.b32 	%r81, %f87;
	shfl.sync.down.b32	%r82|%p19, %r81, 4, 31, -1;
	mov.b32 	%f88, %r82;
	max.f32 	%f89, %f87, %f88;
	mov.b32 	%r83, %f89;
	shfl.sync.down.b32	%r84|%p20, %r83, 2, 31, -1;
	mov.b32 	%f90, %r84;
	max.f32 	%f91, %f89, %f90;
	mov.b32 	%r85, %f91;
	shfl.sync.down.b32	%r86|%p21, %r85, 1, 31, -1;
	mov.b32 	%f92, %r86;
	max.f32 	%f17, %f91, %f92;
	and.b32  	%r23, %r177, 31;
	setp.ne.s32 	%p22, %r23, 0;
	@%p22 bra 	$L__BB0_24;
	mov.b32 	%r87, %f17;
	atom.shared.max.s32 	%r88, [_ZZ25paged_attention_v1_kernelE9block_max], %r87;
$L__BB0_24:
	setp.ge.u32 	%p23, %r177, %r3;
	bar.sync 	0;
	mov.f32 	%f157, 0f00000000;
	@%p23 bra 	$L__BB0_27;
	ld.shared.f32 	%f18, [_ZZ25paged_attention_v1_kernelE9block_max];
	mov.f32 	%f157, 0f00000000;
	mov.u32 	%r24, %ntid.x;
	mov.u32 	%r90, smem;
	mov.u32 	%r175, %r177;
$L__BB0_26:
	shl.b32 	%r89, %r175, 2;
	add.s32 	%r91, %r90, %r89;
	ld.shared.f32 	%f95, [%r91];
	sub.f32 	%f96, %f95, %f18;
	fma.rn.f32 	%f97, %f96, 0f3BBB989D, 0f3F000000;
	cvt.sat.f32.f32 	%f98, %f97;
	mov.f32 	%f99, 0f4B400001;
	mov.f32 	%f100, 0f437C0000;
	fma.rm.f32 	%f101, %f98, %f100, %f99;
	add.f32 	%f102, %f101, 0fCB40007F;
	neg.f32 	%f103, %f102;
	fma.rn.f32 	%f104, %f96, 0f3FB8AA3B, %f103;
	fma.rn.f32 	%f105, %f96, 0f32A57060, %f104;
	mov.b32 	%r92, %f101;
	shl.b32 	%r93, %r92, 23;
	mov.b32 	%f106, %r93;
	ex2.approx.ftz.f32 	%f107, %f105;
	mul.f32 	%f108, %f107, %f106;
	st.shared.f32 	[%r91], %f108;
	add.f32 	%f157, %f157, %f108;
	add.s32 	%r175, %r175, %r24;
	setp.lt.s32 	%p24, %r175, %r3;
	@%p24 bra 	$L__BB0_26;
$L__BB0_27:
	mov.b32 	%r94, %f157;
	shfl.sync.down.b32	%r95|%p25, %r94, 16, 31, -1;
	mov.b32 	%f109, %r95;
	add.f32 	%f110, %f157, %f109;
	mov.b32 	%r96, %f110;
	shfl.sync.down.b32	%r97|%p26, %r96, 8, 31, -1;
	mov.b32 	%f111, %r97;
	add.f32 	%f112, %f110, %f111;
	mov.b32 	%r98, %f112;
	shfl.sync.down.b32	%r99|%p27, %r98, 4, 31, -1;
	mov.b32 	%f113, %r99;
	add.f32 	%f114, %f112, %f113;
	mov.b32 	%r100, %f114;
	shfl.sync.down.b32	%r101|%p28, %r100, 2, 31, -1;
	mov.b32 	%f115, %r101;
	add.f32 	%f116, %f114, %f115;
	mov.b32 	%r102, %f116;
	shfl.sync.down.b32	%r103|%p29, %r102, 1, 31, -1;
	mov.b32 	%f117, %r103;
	add.f32 	%f22, %f116, %f117;
	setp.ne.s32 	%p30, %r177, 0;
	@%p30 bra 	$L__BB0_29;
	mov.b32 	%r104, 0;
	st.shared.u32 	[_ZZ25paged_attention_v1_kernelE9block_sum], %r104;
$L__BB0_29:
	setp.ne.s32 	%p31, %r23, 0;
	bar.sync 	0;
	@%p31 bra 	$L__BB0_31;
	atom.shared.add.f32 	%f118, [_ZZ25paged_attention_v1_kernelE9block_sum], %f22;
$L__BB0_31:
	setp.ge.u32 	%p32, %r177, %r3;
	bar.sync 	0;
	@%p32 bra 	$L__BB0_34;
	ld.shared.f32 	%f119, [_ZZ25paged_attention_v1_kernelE9block_sum];
	mov.u32 	%r27, %ntid.x;
	rcp.rn.f32 	%f23, %f119;
	mov.u32 	%r106, smem;
	mov.u32 	%r176, %r177;
$L__BB0_33:
	shl.b32 	%r105, %r176, 2;
	add.s32 	%r107, %r106, %r105;
	ld.shared.f32 	%f120, [%r107];
	mul.f32 	%f121, %f23, %f120;
	st.shared.f32 	[%r107], %f121;
	add.s32 	%r176, %r176, %r27;
	setp.lt.s32 	%p33, %r176, %r3;
	@%p33 bra 	$L__BB0_33;
$L__BB0_34:
	bar.sync 	0;
	setp.ge.u32 	%p34, %r177, %r47;
	@%p34 bra 	$L__BB0_45;
	mul.lo.s32 	%r108, %r47, %r46;
	mul.lo.s32 	%r30, %r108, %r48;
	mul.lo.s32 	%r109, %r4, %r48;
	cvt.u64.u32 	%rd7, %r109;
	max.s32 	%r110, %r3, 1;
	and.b32  	%r31, %r110, 3;
	and.b32  	%r32, %r110, 2147483644;
	and.b32  	%r33, %r110, 1;
	neg.s32 	%r34, %r32;
$L__BB0_36:
	setp.lt.s32 	%p35, %r3, 4;
	cvt.u64.u32 	%rd8, %r177;
	mov.f32 	%f159, 0f00000000;
	mov.b32 	%r182, 0;
	@%p35 bra 	$L__BB0_39;
	mov.f32 	%f159, 0f00000000;
	mov.b32 	%r179, 1;
	mov.u32 	%r178, smem;
	add.s64 	%rd60, %rd8, %rd7;
	mov.u32 	%r180, %r34;
$L__BB0_38:
	.pragma "nounroll";
	add.s32 	%r114, %r179, -1;
	div.u32 	%r115, %r114, %r48;
	mul.lo.s32 	%r116, %r115, %r48;
	sub.s32 	%r117, %r114, %r116;
	mul.wide.u32 	%rd56, %r115, 4;
	add.s64 	%rd57, %rd5, %rd56;
	ld.global.nc.u32 	%r118, [%rd57];
	mul.lo.s32 	%r119, %r30, %r118;
	cvt.u64.u32 	%rd58, %r119;
	mul.lo.s32 	%r120, %r117, %r47;
	cvt.u64.u32 	%rd59, %r120;
	ld.shared.v4.f32 	{%f125, %f126, %f127, %f128}, [%r178];
	add.s64 	%rd61, %rd60, %rd59;
	add.s64 	%rd62, %rd61, %rd58;
	shl.b64 	%rd63, %rd62, 2;
	add.s64 	%rd64, %rd3, %rd63;
	ld.global.nc.f32 	%f129, [%rd64];
	fma.rn.f32 	%f130, %f125, %f129, %f159;
	add.s32 	%r121, %r179, 2;
	div.u32 	%r122, %r179, %r48;
	mul.lo.s32 	%r123, %r122, %r48;
	sub.s32 	%r124, %r179, %r123;
	mul.wide.u32 	%rd65, %r122, 4;
	add.s64 	%rd66, %rd5, %rd65;
	ld.global.nc.u32 	%r125, [%rd66];
	mul.lo.s32 	%r126, %r30, %r125;
	cvt.u64.u32 	%rd67, %r126;
	mul.lo.s32 	%r127, %r124, %r47;
	cvt.u64.u32 	%rd68, %r127;
	add.s64 	%rd69, %rd60, %rd68;
	add.s64 	%rd70, %rd69, %rd67;
	shl.b64 	%rd71, %rd70, 2;
	add.s64 	%rd72, %rd3, %rd71;
	ld.global.nc.f32 	%f131, [%rd72];
	fma.rn.f32 	%f132, %f126, %f131, %f130;
	add.s32 	%r128, %r179, 1;
	div.u32 	%r129, %r128, %r48;
	mul.lo.s32 	%r130, %r129, %r48;
	sub.s32 	%r131, %r128, %r130;
	mul.wide.u32 	%rd73, %r129, 4;
	add.s64 	%rd74, %rd5, %rd73;
	ld.global.nc.u32 	%r132, [%rd74];
	mul.lo.s32 	%r133, %r30, %r132;
	cvt.u64.u32 	%rd75, %r133;
	mul.lo.s32 	%r134, %r131, %r47;
	cvt.u64.u32 	%rd76, %r134;
	add.s64 	%rd77, %rd60, %rd76;
	add.s64 	%rd78, %rd77, %rd75;
	shl.b64 	%rd79, %rd78, 2;
	add.s64 	%rd80, %rd3, %rd79;
	ld.global.nc.f32 	%f133, [%rd80];
	fma.rn.f32 	%f134, %f127, %f133, %f132;
	div.u32 	%r135, %r121, %r48;
	mul.lo.s32 	%r136, %r135, %r48;
	sub.s32 	%r137, %r121, %r136;
	mul.wide.u32 	%rd81, %r135, 4;
	add.s64 	%rd82, %rd5, %rd81;
	ld.global.nc.u32 	%r138, [%rd82];
	mul.lo.s32 	%r139, %r30, %r138;
	cvt.u64.u32 	%rd83, %r139;
	mul.lo.s32 	%r140, %r137, %r47;
	cvt.u64.u32 	%rd84, %r140;
	add.s64 	%rd85, %rd60, %rd84;
	add.s64 	%rd86, %rd85, %rd83;
	shl.b64 	%rd87, %rd86, 2;
	add.s64 	%rd88, %rd3, %rd87;
	ld.global.nc.f32 	%f135, [%rd88];
	fma.rn.f32 	%f159, %f128, %f135, %f134;
	add.s32 	%r180, %r180, 4;
	add.s32 	%r179, %r179, 4;
	add.s32 	%r178, %r178, 16;
	setp.ne.s32 	%p36, %r180, 0;
	mov.u32 	%r182, %r32;
	@%p36 bra 	$L__BB0_38;
$L__BB0_39:
	setp.eq.s32 	%p37, %r31, 0;
	@%p37 bra 	$L__BB0_44;
	setp.eq.s32 	%p38, %r31, 1;
	@%p38 bra 	$L__BB0_42;
	div.u32 	%r141, %r182, %r48;
	mul.lo.s32 	%r142, %r141, %r48;
	sub.s32 	%r143, %r182, %r142;
	mul.wide.u32 	%rd89, %r141, 4;
	add.s64 	%rd90, %rd5, %rd89;
	ld.global.nc.u32 	%r144, [%rd90];
	mul.lo.s32 	%r145, %r30, %r144;
	cvt.u64.u32 	%rd91, %r145;
	mul.lo.s32 	%r146, %r143, %r47;
	cvt.u64.u32 	%rd92, %r146;
	shl.b32 	%r147, %r182, 2;
	mov.u32 	%r148, smem;
	add.s32 	%r149, %r148, %r147;
	ld.shared.f32 	%f137, [%r149];
	add.s64 	%rd93, %rd8, %rd7;
	add.s64 	%rd94, %rd93, %rd92;
	add.s64 	%rd95, %rd94, %rd91;
	shl.b64 	%rd96, %rd95, 2;
	add.s64 	%rd97, %rd3, %rd96;
	ld.global.nc.f32 	%f138, [%rd97];
	fma.rn.f32 	%f139, %f137, %f138, %f159;
	add.s32 	%r150, %r182, 1;
	div.u32 	%r151, %r150, %r48;
	mul.lo.s32 	%r152, %r151, %r48;
	sub.s32 	%r153, %r150, %r152;
	mul.wide.u32 	%rd98, %r151, 4;
	add.s64 	%rd99, %rd5, %rd98;
	ld.global.nc.u32 	%r154, [%rd99];
	mul.lo.s32 	%r155, %r30, %r154;
	cvt.u64.u32 	%rd100, %r155;
	mul.lo.s32 	%r156, %r153, %r47;
	cvt.u64.u32 	%rd101, %r156;
	ld.shared.f32 	%f140, [%r149+4];
	add.s64 	%rd102, %rd93, %rd101;
	add.s64 	%rd103, %rd102, %rd100;
	shl.b64 	%rd104, %rd103, 2;
	add.s64 	%rd105, %rd3, %rd104;
	ld.global.nc.f32 	%f141, [%rd105];
	fma.rn.f32 	%f159, %f140, %f141, %f139;
	add.s32 	%r182, %r182, 2;
$L__BB0_42:
	setp.eq.s32 	%p39, %r33, 0;
	@%p39 bra 	$L__BB0_44;
	div.u32 	%r157, %r182, %r48;
	mul.lo.s32 	%r158, %r157, %r48;
	sub.s32 	%r159, %r182, %r158;
	mul.wide.u32 	%rd106, %r157, 4;
	add.s64 	%rd107, %rd5, %rd106;
	ld.global.nc.u32 	%r160, [%rd107];
	mul.lo.s32 	%r161, %r30, %r160;
	cvt.u64.u32 	%rd108, %r161;
	mul.lo.s32 	%r162, %r159, %r47;
	cvt.u64.u32 	%rd109, %r162;
	shl.b32 	%r163, %r182, 2;
	mov.u32 	%r164, smem;
	add.s32 	%r165, %r164, %r163;
	ld.shared.f32 	%f142, [%r165];
	add.s64 	%rd110, %rd8, %rd7;
	add.s64 	%rd111, %rd110, %rd109;
	add.s64 	%rd112, %rd111, %rd108;
	shl.b64 	%rd113, %rd112, 2;
	add.s64 	%rd114, %rd3, %rd113;
	ld.global.nc.f32 	%f143, [%rd114];
	fma.rn.f32 	%f159, %f142, %f143, %f159;
$L__BB0_44:
	ld.param.u64 	%rd119, [paged_attention_v1_kernel_param_0];
	cvt.u32.u64 	%r166, %rd8;
	add.s64 	%rd115, %rd4, %rd8;
	cvta.to.global.u64 	%rd116, %rd119;
	shl.b64 	%rd117, %rd115, 2;
	add.s64 	%rd118, %rd116, %rd117;
	st.global.f32 	[%rd118], %f159;
	mov.u32 	%r167, %ntid.x;
	add.s32 	%r177, %r166, %r167;
	setp.lt.u32 	%p40, %r177, %r47;
	@%p40 bra 	$L__BB0_36;
$L__BB0_45:
	ret;

}
	// .globl	paged_attention_v2_kernel
.visible .entry paged_attention_v2_kernel(
	.param .u64 .ptr .align 1 paged_attention_v2_kernel_param_0,
	.param .u64 .ptr .align 1 paged_attention_v2_kernel_param_1,
	.param .u64 .ptr .align 1 paged_attention_v2_kernel_param_2,
	.param .u64 .ptr .align 1 paged_attention_v2_kernel_param_3,
	.param .u64 .ptr .align 1 paged_attention_v2_kernel_param_4,
	.param .u64 .ptr .align 1 paged_attention_v2_kernel_param_5,
	.param .u64 .ptr .align 1 paged_attention_v2_kernel_param_6,
	.param .u64 .ptr .align 1 paged_attention_v2_kernel_param_7,
	.param .f32 paged_attention_v2_kernel_param_8,
	.param .u32 paged_attention_v2_kernel_param_9,
	.param .u32 paged_attention_v2_kernel_param_10,
	.param .u32 paged_attention_v2_kernel_param_11,
	.param .u32 paged_attention_v2_kernel_param_12,
	.param .u32 paged_attention_v2_kernel_param_13,
	.param .u32 paged_attention_v2_kernel_param_14
)
{
	.reg .pred 	%p<45>;
	.reg .b32 	%r<209>;
	.reg .b32 	%f<164>;
	.reg .b64 	%rd<127>;
	// demoted variable
	.shared .align 4 .f32 _ZZ25paged_attention_v2_kernelE9block_max;
	// demoted variable
	.shared .align 4 .f32 _ZZ25paged_attention_v2_kernelE9block_sum;
	ld.param.u64 	%rd13, [paged_attention_v2_kernel_param_1];
	ld.param.u64 	%rd14, [paged_attention_v2_kernel_param_2];
	ld.param.u64 	%rd17, [paged_attention_v2_kernel_param_3];
	ld.param.u64 	%rd18, [paged_attention_v2_kernel_param_4];
	ld.param.u64 	%rd19, [paged_attention_v2_kernel_param_5];
	ld.param.u64 	%rd15, [paged_attention_v2_kernel_param_6];
	ld.param.u64 	%rd16, [paged_attention_v2_kernel_param_7];
	ld.param.f32 	%f34, [paged_attention_v2_kernel_param_8];
	ld.param.u32 	%r67, [paged_attention_v2_kernel_param_9];
	ld.param.u32 	%r62, [paged_attention_v2_kernel_param_10];
	ld.param.u32 	%r63, [paged_attention_v2_kernel_param_11];
	ld.param.u32 	%r64, [paged_attention_v2_kernel_param_12];
	ld.param.u32 	%r65, [paged_attention_v2_kernel_param_13];
	ld.param.u32 	%r66, [paged_attention_v2_kernel_param_14];
	cvta.to.global.u64 	%rd1, %rd18;
	cvta.to.global.u64 	%rd2, %rd17;
	cvta.to.global.u64 	%rd3, %rd19;
	mov.u32 	%r1, %ctaid.x;
	mov.u32 	%r2, %ctaid.y;
	mov.u32 	%r3, %ctaid.z;
	mov.u32 	%r208, %tid.x;
	setp.ge.u32 	%p1, %r1, %r67;
	@%p1 bra 	$L__BB1_52;
	cvta.to.global.u64 	%rd20, %rd16;
	mul.wide.u32 	%rd21, %r1, 4;
	add.s64 	%rd22, %rd20, %rd21;
	ld.global.nc.u32 	%r5, [%rd22];
	setp.lt.s32 	%p2, %r5, 1;
	@%p2 bra 	$L__BB1_52;
	mul.lo.s32 	%r6, %r66, %r3;
	add.s32 	%r68, %r6, %r66;
	min.s32 	%r7, %r68, %r5;
	setp.ge.s32 	%p3, %r6, %r5;
	@%p3 bra 	$L__BB1_52;
	sub.s32 	%r8, %r7, %r6;
	mul.lo.s32 	%r9, %r62, %r1;
	mul.lo.s32 	%r69, %r9, %r63;
	cvt.u64.u32 	%rd23, %r69;
	mul.lo.s32 	%r10, %r63, %r2;
	cvt.u64.u32 	%rd24, %r10;
	add.s64 	%rd4, %rd23, %rd24;
	mul.lo.s32 	%r70, %r65, %r1;
	cvta.to.global.u64 	%rd25, %rd15;
	mul.wide.u32 	%rd26, %r70, 4;
	add.s64 	%rd5, %rd25, %rd26;
	setp.ge.s32 	%p4, %r208, %r8;
	@%p4 bra 	$L__BB1_20;
	setp.ne.s32 	%p5, %r63, 0;
	mov.u32 	%r11, %ntid.x;
	@%p5 bra 	$L__BB1_7;
	mul.f32 	%f1, %f34, 0f00000000;
	mov.u32 	%r87, smem;
	mov.u32 	%r193, %r208;
$L__BB1_6:
	shl.b32 	%r86, %r193, 2;
	add.s32 	%r88, %r87, %r86;
	st.shared.f32 	[%r88], %f1;
	add.s32 	%r193, %r193, %r11;
	setp.lt.s32 	%p14, %r193, %r8;
	@%p14 bra 	$L__BB1_6;
	bra.uni 	$L__BB1_20;
$L__BB1_7:
	and.b32  	%r14, %r63, 7;
	and.b32  	%r15, %r63, 3;
	and.b32  	%r16, %r63, -8;
	and.b32  	%r17, %r63, 1;
	mul.lo.s32 	%r71, %r10, %r64;
	cvt.u64.u32 	%rd6, %r71;
	mul.lo.s32 	%r72, %r63, %r62;
	mul.lo.s32 	%r18, %r72, %r64;
	mov.u32 	%r194, %r208;
$L__BB1_8:
	setp.lt.u32 	%p6, %r63, 8;
	add.s32 	%r74, %r194, %r6;
	div.u32 	%r75, %r74, %r64;
	mul.lo.s32 	%r76, %r75, %r64;
	sub.s32 	%r77, %r74, %r76;
	mul.wide.s32 	%rd27, %r75, 4;
	add.s64 	%rd28, %rd5, %rd27;
	ld.global.nc.u32 	%r78, [%rd28];
	mul.lo.s32 	%r79, %r18, %r78;
	mul.lo.s32 	%r80, %r77, %r63;
	cvt.u64.u32 	%rd29, %r80;
	cvt.u64.u32 	%rd30, %r79;
	add.s64 	%rd31, %rd29, %rd6;
	add.s64 	%rd7, %rd31, %rd30;
	mov.f32 	%f153, 0f00000000;
	mov.b32 	%r197, 0;
	@%p6 bra 	$L__BB1_11;
	mov.f32 	%f153, 0f00000000;
	mov.b32 	%r195, 0;
$L__BB1_10:
	.pragma "nounroll";
	cvt.u64.u32 	%rd32, %r195;
	add.s64 	%rd33, %rd4, %rd32;
	shl.b64 	%rd34, %rd33, 2;
	add.s64 	%rd35, %rd2, %rd34;
	ld.global.nc.f32 	%f38, [%rd35];
	add.s64 	%rd36, %rd7, %rd32;
	shl.b64 	%rd37, %rd36, 2;
	add.s64 	%rd38, %rd1, %rd37;
	ld.global.nc.f32 	%f39, [%rd38];
	fma.rn.f32 	%f40, %f38, %f39, %f153;
	ld.global.nc.f32 	%f41, [%rd35+4];
	ld.global.nc.f32 	%f42, [%rd38+4];
	fma.rn.f32 	%f43, %f41, %f42, %f40;
	ld.global.nc.f32 	%f44, [%rd35+8];
	ld.global.nc.f32 	%f45, [%rd38+8];
	fma.rn.f32 	%f46, %f44, %f45, %f43;
	ld.global.nc.f32 	%f47, [%rd35+12];
	ld.global.nc.f32 	%f48, [%rd38+12];
	fma.rn.f32 	%f49, %f47, %f48, %f46;
	ld.global.nc.f32 	%f50, [%rd35+16];
	ld.global.nc.f32 	%f51, [%rd38+16];
	fma.rn.f32 	%f52, %f50, %f51, %f49;
	ld.global.nc.f32 	%f53, [%rd35+20];
	ld.global.nc.f32 	%f54, [%rd38+20];
	fma.rn.f32 	%f55, %f53, %f54, %f52;
	ld.global.nc.f32 	%f56, [%rd35+24];
	ld.global.nc.f32 	%f57, [%rd38+24];
	fma.rn.f32 	%f58, %f56, %f57, %f55;
	ld.global.nc.f32 	%f59, [%rd35+28];
	ld.global.nc.f32 	%f60, [%rd38+28];
	fma.rn.f32 	%f153, %f59, %f60, %f58;
	add.s32 	%r195, %r195, 8;
	setp.ne.s32 	%p7, %r195, %r16;
	mov.u32 	%r197, %r16;
	@%p7 bra 	$L__BB1_10;
$L__BB1_11:
	setp.eq.s32 	%p8, %r14, 0;
	@%p8 bra 	$L__BB1_19;
	add.s32 	%r82, %r14, -1;
	setp.lt.u32 	%p9, %r82, 3;
	@%p9 bra 	$L__BB1_14;
	cvt.u64.u32 	%rd39, %r197;
	add.s64 	%rd40, %rd4, %rd39;
	shl.b64 	%rd41, %rd40, 2;
	add.s64 	%rd42, %rd2, %rd41;
	ld.global.nc.f32 	%f62, [%rd42];
	add.s64 	%rd43, %rd7, %rd39;
	shl.b64 	%rd44, %rd43, 2;
	add.s64 	%rd45, %rd1, %rd44;
	ld.global.nc.f32 	%f63, [%rd45];
	fma.rn.f32 	%f64, %f62, %f63, %f153;
	ld.global.nc.f32 	%f65, [%rd42+4];
	ld.global.nc.f32 	%f66, [%rd45+4];
	fma.rn.f32 	%f67, %f65, %f66, %f64;
	ld.global.nc.f32 	%f68, [%rd42+8];
	ld.global.nc.f32 	%f69, [%rd45+8];
	fma.rn.f32 	%f70, %f68, %f69, %f67;
	ld.global.nc.f32 	%f71, [%rd42+12];
	ld.global.nc.f32 	%f72, [%rd45+12];
	fma.rn.f32 	%f153, %f71, %f72, %f70;
	add.s32 	%r197, %r197, 4;
$L__BB1_14:
	setp.eq.s32 	%p10, %r15, 0;
	@%p10 bra 	$L__BB1_19;
	setp.eq.s32 	%p11, %r15, 1;
	@%p11 bra 	$L__BB1_17;
	cvt.u64.u32 	%rd46, %r197;
	add.s64 	%rd47, %rd4, %rd46;
	shl.b64 	%rd48, %rd47, 2;
	add.s64 	%rd49, %rd2, %rd48;
	ld.global.nc.f32 	%f74, [%rd49];
	add.s64 	%rd50, %rd7, %rd46;
	shl.b64 	%rd51, %rd50, 2;
	add.s64 	%rd52, %rd1, %rd51;
	ld.global.nc.f32 	%f75, [%rd52];
	fma.rn.f32 	%f76, %f74, %f75, %f153;
	ld.global.nc.f32 	%f77, [%rd49+4];
	ld.global.nc.f32 	%f78, [%rd52+4];
	fma.rn.f32 	%f153, %f77, %f78, %f76;
	add.s32 	%r197, %r197, 2;
$L__BB1_17:
	setp.eq.s32 	%p12, %r17, 0;
	@%p12 bra 	$L__BB1_19;
	cvt.u64.u32 	%rd53, %r197;
	add.s64 	%rd54, %rd4, %rd53;
	shl.b64 	%rd55, %rd54, 2;
	add.s64 	%rd56, %rd2, %rd55;
	ld.global.nc.f32 	%f79, [%rd56];
	add.s64 	%rd57, %rd7, %rd53;
	shl.b64 	%rd58, %rd57, 2;
	add.s64 	%rd59, %rd1, %rd58;
	ld.global.nc.f32 	%f80, [%rd59];
	fma.rn.f32 	%f153, %f79, %f80, %f153;
$L__BB1_19:
	mul.f32 	%f81, %f34, %f153;
	shl.b32 	%r83, %r194, 2;
	mov.u32 	%r84, smem;
	add.s32 	%r85, %r84, %r83;
	st.shared.f32 	[%r85], %f81;
	add.s32 	%r194, %r194, %r11;
	setp.lt.s32 	%p13, %r194, %r8;
	@%p13 bra 	$L__BB1_8;
$L__BB1_20:
	setp.ge.s32 	%p15, %r208, %r8;
	bar.sync 	0;
	mov.f32 	%f155, 0fD01502F9;
	@%p15 bra 	$L__BB1_23;
	mov.f32 	%f155, 0fD01502F9;
	mov.u32 	%r28, %ntid.x;
	mov.u32 	%r90, smem;
	mov.u32 	%r199, %r208;
$L__BB1_22:
	shl.b32 	%r89, %r199, 2;
	add.s32 	%r91, %r90, %r89;
	ld.shared.f32 	%f84, [%r91];
	max.f32 	%f155, %f155, %f84;
	add.s32 	%r199, %r199, %r28;
	setp.lt.s32 	%p16, %r199, %r8;
	@%p16 bra 	$L__BB1_22;
$L__BB1_23:
	mov.b32 	%r92, %f155;
	shfl.sync.down.b32	%r93|%p17, %r92, 16, 31, -1;
	mov.b32 	%f85, %r93;
	max.f32 	%f86, %f155, %f85;
	mov.b32 	%r94, %f86;
	shfl.sync.down.b32	%r95|%p18, %r94, 8, 31, -1;
	mov.b32 	%f87, %r95;
	max.f32 	%f88, %f86, %f87;
	mov.b32 	%r96, %f88;
	shfl.sync.down.b32	%r97|%p19, %r96, 4, 31, -1;
	mov.b32 	%f89, %r97;
	max.f32 	%f90, %f88, %f89;
	mov.b32 	%r98, %f90;
	shfl.sync.down.b32	%r99|%p20, %r98, 2, 31, -1;
	mov.b32 	%f91, %r99;
	max.f32 	%f92, %f90, %f91;
	mov.b32 	%r100, %f92;
	shfl.sync.down.b32	%r101|%p21, %r100, 1, 31, -1;
	mov.b32 	%f93, %r101;
	max.f32 	%f17, %f92, %f93;
	and.b32  	%r31, %r208, 31;
	setp.ne.s32 	%p22, %r31, 0;
	@%p22 bra 	$L__BB1_25;
	mov.b32 	%r102, %f17;
	atom.shared.max.s32 	%r103, [_ZZ25paged_attention_v2_kernelE9block_max], %r102;
$L__BB1_25:
	setp.ge.s32 	%p23, %r208, %r8;
	bar.sync 	0;
	mov.f32 	%f157, 0f00000000;
	ld.shared.f32 	%f18, [_ZZ25paged_attention_v2_kernelE9block_max];
	@%p23 bra 	$L__BB1_28;
	mov.f32 	%f157, 0f00000000;
	mov.u32 	%r32, %ntid.x;
	mov.u32 	%r105, smem;
	mov.u32 	%r200, %r208;
$L__BB1_27:
	shl.b32 	%r104, %r200, 2;
	add.s32 	%r106, %r105, %r104;
	ld.shared.f32 	%f96, [%r106];
	sub.f32 	%f97, %f96, %f18;
	fma.rn.f32 	%f98, %f97, 0f3BBB989D, 0f3F000000;
	cvt.sat.f32.f32 	%f99, %f98;
	mov.f32 	%f100, 0f4B400001;
	mov.f32 	%f101, 0f437C0000;
	fma.rm.f32 	%f102, %f99, %f101, %f100;
	add.f32 	%f103, %f102, 0fCB40007F;
	neg.f32 	%f104, %f103;
	fma.rn.f32 	%f105, %f97, 0f3FB8AA3B, %f104;
	fma.rn.f32 	%f106, %f97, 0f32A57060, %f105;
	mov.b32 	%r107, %f102;
	shl.b32 	%r108, %r107, 23;
	mov.b32 	%f107, %r108;
	ex2.approx.ftz.f32 	%f108, %f106;
	mul.f32 	%f109, %f108, %f107;
	st.shared.f32 	[%r106], %f109;
	add.f32 	%f157, %f157, %f109;
	add.s32 	%r200, %r200, %r32;
	setp.lt.s32 	%p24, %r200, %r8;
	@%p24 bra 	$L__BB1_27;
$L__BB1_28:
	mov.b32 	%r109, %f157;
	shfl.sync.down.b32	%r110|%p25, %r109, 16, 31, -1;
	mov.b32 	%f110, %r110;
	add.f32 	%f111, %f157, %f110;
	mov.b32 	%r111, %f111;
	shfl.sync.down.b32	%r112|%p26, %r111, 8, 31, -1;
	mov.b32 	%f112, %r112;
	add.f32 	%f113, %f111, %f112;
	mov.b32 	%r113, %f113;
	shfl.sync.down.b32	%r114|%p27, %r113, 4, 31, -1;
	mov.b32 	%f114, %r114;
	add.f32 	%f115, %f113, %f114;
	mov.b32 	%r115, %f115;
	shfl.sync.down.b32	%r116|%p28, %r115, 2, 31, -1;
	mov.b32 	%f116, %r116;
	add.f32 	%f117, %f115, %f116;
	mov.b32 	%r117, %f117;
	shfl.sync.down.b32	%r118|%p29, %r117, 1, 31, -1;
	mov.b32 	%f118, %r118;
	add.f32 	%f22, %f117, %f118;
	setp.ne.s32 	%p30, %r208, 0;
	@%p30 bra 	$L__BB1_30;
	mov.b32 	%r119, 0;
	st.shared.u32 	[_ZZ25paged_attention_v2_kernelE9block_sum], %r119;
$L__BB1_30:
	setp.ne.s32 	%p31, %r31, 0;
	bar.sync 	0;
	@%p31 bra 	$L__BB1_32;
	atom.shared.add.f32 	%f119, [_ZZ25paged_attention_v2_kernelE9block_sum], %f22;
$L__BB1_32:
	setp.ne.s32 	%p32, %r208, 0;
	bar.sync 	0;
	ld.shared.f32 	%f23, [_ZZ25paged_attention_v2_kernelE9block_sum];
	@%p32 bra 	$L__BB1_34;
	mov.u32 	%r120, %nctaid.z;
	add.s32 	%r121, %r9, %r2;
	mad.lo.s32 	%r122, %r121, %r120, %r3;
	cvta.to.global.u64 	%rd60, %rd14;
	mul.wide.u32 	%rd61, %r122, 4;
	add.s64 	%rd62, %rd60, %rd61;
	st.global.f32 	[%rd62], %f18;
	cvta.to.global.u64 	%rd63, %rd13;
	add.s64 	%rd64, %rd63, %rd61;
	st.global.f32 	[%rd64], %f23;
$L__BB1_34:
	setp.ge.s32 	%p33, %r208, %r8;
	@%p33 bra 	$L__BB1_37;
	mov.u32 	%r35, %ntid.x;
	rcp.rn.f32 	%f24, %f23;
	mov.u32 	%r124, smem;
	mov.u32 	%r201, %r208;
$L__BB1_36:
	shl.b32 	%r123, %r201, 2;
	add.s32 	%r125, %r124, %r123;
	ld.shared.f32 	%f120, [%r125];
	mul.f32 	%f121, %f24, %f120;
	st.shared.f32 	[%r125], %f121;
	add.s32 	%r201, %r201, %r35;
	setp.lt.s32 	%p34, %r201, %r8;
	@%p34 bra 	$L__BB1_36;
$L__BB1_37:
	shl.b32 	%r126, %r8, 2;
	mov.u32 	%r127, smem;
	add.s32 	%r38, %r127, %r126;
	bar.sync 	0;
	setp.ge.u32 	%p35, %r208, %r63;
	@%p35 bra 	$L__BB1_49;
	mul.lo.s32 	%r128, %r63, %r62;
	mul.lo.s32 	%r39, %r128, %r64;
	mul.lo.s32 	%r129, %r10, %r64;
	cvt.u64.u32 	%rd8, %r129;
	mov.u32 	%r40, %ntid.x;
	and.b32  	%r41, %r8, 3;
	sub.s32 	%r42, %r6, %r7;
	and.b32  	%r43, %r8, 2147483644;
	and.b32  	%r44, %r8, 1;
	neg.s32 	%r45, %r43;
	add.s32 	%r46, %r6, 3;
	mov.u32 	%r202, %r208;
$L__BB1_39:
	setp.lt.s32 	%p36, %r8, 1;
	mov.f32 	%f163, 0f00000000;
	@%p36 bra 	$L__BB1_48;
	setp.gt.u32 	%p37, %r42, -4;
	cvt.u64.u32 	%rd65, %r202;
	add.s64 	%rd9, %rd65, %rd8;
	mov.f32 	%f163, 0f00000000;
	mov.b32 	%r207, 0;
	@%p37 bra 	$L__BB1_43;
	mov.f32 	%f163, 0f00000000;
	mov.u32 	%r204, smem;
	mov.u32 	%r203, %r46;
	mov.u32 	%r205, %r45;
$L__BB1_42:
	.pragma "nounroll";
	add.s32 	%r132, %r203, -2;
	add.s32 	%r133, %r203, -3;
	div.u32 	%r134, %r133, %r64;
	mul.lo.s32 	%r135, %r134, %r64;
	sub.s32 	%r136, %r133, %r135;
	mul.wide.s32 	%rd66, %r134, 4;
	add.s64 	%rd67, %rd5, %rd66;
	ld.global.nc.u32 	%r137, [%rd67];
	mul.lo.s32 	%r138, %r39, %r137;
	cvt.u64.u32 	%rd68, %r138;
	mul.lo.s32 	%r139, %r136, %r63;
	cvt.u64.u32 	%rd69, %r139;
	ld.shared.v4.f32 	{%f126, %f127, %f128, %f129}, [%r204];
	add.s64 	%rd70, %rd9, %rd69;
	add.s64 	%rd71, %rd70, %rd68;
	shl.b64 	%rd72, %rd71, 2;
	add.s64 	%rd73, %rd3, %rd72;
	ld.global.nc.f32 	%f130, [%rd73];
	fma.rn.f32 	%f131, %f126, %f130, %f163;
	div.u32 	%r140, %r132, %r64;
	mul.lo.s32 	%r141, %r140, %r64;
	sub.s32 	%r142, %r132, %r141;
	mul.wide.s32 	%rd74, %r140, 4;
	add.s64 	%rd75, %rd5, %rd74;
	ld.global.nc.u32 	%r143, [%rd75];
	mul.lo.s32 	%r144, %r39, %r143;
	cvt.u64.u32 	%rd76, %r144;
	mul.lo.s32 	%r145, %r142, %r63;
	cvt.u64.u32 	%rd77, %r145;
	add.s64 	%rd78, %rd9, %rd77;
	add.s64 	%rd79, %rd78, %rd76;
	shl.b64 	%rd80, %rd79, 2;
	add.s64 	%rd81, %rd3, %rd80;
	ld.global.nc.f32 	%f132, [%rd81];
	fma.rn.f32 	%f133, %f127, %f132, %f131;
	add.s32 	%r146, %r203, -1;
	div.u32 	%r147, %r146, %r64;
	mul.lo.s32 	%r148, %r147, %r64;
	sub.s32 	%r149, %r146, %r148;
	mul.wide.s32 	%rd82, %r147, 4;
	add.s64 	%rd83, %rd5, %rd82;
	ld.global.nc.u32 	%r150, [%rd83];
	mul.lo.s32 	%r151, %r39, %r150;
	cvt.u64.u32 	%rd84, %r151;
	mul.lo.s32 	%r152, %r149, %r63;
	cvt.u64.u32 	%rd85, %r152;
	add.s64 	%rd86, %rd9, %rd85;
	add.s64 	%rd87, %rd86, %rd84;
	shl.b64 	%rd88, %rd87, 2;
	add.s64 	%rd89, %rd3, %rd88;
	ld.global.nc.f32 	%f134, [%rd89];
	fma.rn.f32 	%f135, %f128, %f134, %f133;
	div.u32 	%r153, %r203, %r64;
	mul.lo.s32 	%r154, %r153, %r64;
	sub.s32 	%r155, %r203, %r154;
	mul.wide.s32 	%rd90, %r153, 4;
	add.s64 	%rd91, %rd5, %rd90;
	ld.global.nc.u32 	%r156, [%rd91];
	mul.lo.s32 	%r157, %r39, %r156;
	cvt.u64.u32 	%rd92, %r157;
	mul.lo.s32 	%r158, %r155, %r63;
	cvt.u64.u32 	%rd93, %r158;
	add.s64 	%rd94, %rd9, %rd93;
	add.s64 	%rd95, %rd94, %rd92;
	shl.b64 	%rd96, %rd95, 2;
	add.s64 	%rd97, %rd3, %rd96;
	ld.global.nc.f32 	%f136, [%rd97];
	fma.rn.f32 	%f163, %f129, %f136, %f135;
	add.s32 	%r205, %r205, 4;
	add.s32 	%r204, %r204, 16;
	add.s32 	%r203, %r203, 4;
	setp.ne.s32 	%p38, %r205, 0;
	mov.u32 	%r207, %r43;
	@%p38 bra 	$L__BB1_42;
$L__BB1_43:
	setp.eq.s32 	%p39, %r41, 0;
	@%p39 bra 	$L__BB1_48;
	setp.eq.s32 	%p40, %r41, 1;
	@%p40 bra 	$L__BB1_46;
	add.s32 	%r159, %r207, %r6;
	div.u32 	%r160, %r159, %r64;
	mul.lo.s32 	%r161, %r160, %r64;
	sub.s32 	%r162, %r159, %r161;
	mul.wide.s32 	%rd98, %r160, 4;
	add.s64 	%rd99, %rd5, %rd98;
	ld.global.nc.u32 	%r163, [%rd99];
	mul.lo.s32 	%r164, %r39, %r163;
	cvt.u64.u32 	%rd100, %r164;
	mul.lo.s32 	%r165, %r162, %r63;
	cvt.u64.u32 	%rd101, %r165;
	shl.b32 	%r166, %r207, 2;
	mov.u32 	%r167, smem;
	add.s32 	%r168, %r167, %r166;
	ld.shared.f32 	%f138, [%r168];
	add.s64 	%rd102, %rd9, %rd101;
	add.s64 	%rd103, %rd102, %rd100;
	shl.b64 	%rd104, %rd103, 2;
	add.s64 	%rd105, %rd3, %rd104;
	ld.global.nc.f32 	%f139, [%rd105];
	fma.rn.f32 	%f140, %f138, %f139, %f163;
	add.s32 	%r169, %r159, 1;
	div.u32 	%r170, %r169, %r64;
	mul.lo.s32 	%r171, %r170, %r64;
	sub.s32 	%r172, %r169, %r171;
	mul.wide.s32 	%rd106, %r170, 4;
	add.s64 	%rd107, %rd5, %rd106;
	ld.global.nc.u32 	%r173, [%rd107];
	mul.lo.s32 	%r174, %r39, %r173;
	cvt.u64.u32 	%rd108, %r174;
	mul.lo.s32 	%r175, %r172, %r63;
	cvt.u64.u32 	%rd109, %r175;
	ld.shared.f32 	%f141, [%r168+4];
	add.s64 	%rd110, %rd9, %rd109;
	add.s64 	%rd111, %rd110, %rd108;
	shl.b64 	%rd112, %rd111, 2;
	add.s64 	%rd113, %rd3, %rd112;
	ld.global.nc.f32 	%f142, [%rd113];
	fma.rn.f32 	%f163, %f141, %f142, %f140;
	add.s32 	%r207, %r207, 2;
$L__BB1_46:
	setp.eq.s32 	%p41, %r44, 0;
	@%p41 bra 	$L__BB1_48;
	add.s32 	%r176, %r207, %r6;
	div.u32 	%r177, %r176, %r64;
	mul.lo.s32 	%r178, %r177, %r64;
	sub.s32 	%r179, %r176, %r178;
	mul.wide.s32 	%rd114, %r177, 4;
	add.s64 	%rd115, %rd5, %rd114;
	ld.global.nc.u32 	%r180, [%rd115];
	mul.lo.s32 	%r181, %r39, %r180;
	cvt.u64.u32 	%rd116, %r181;
	mul.lo.s32 	%r182, %r179, %r63;
	cvt.u64.u32 	%rd117, %r182;
	shl.b32 	%r183, %r207, 2;
	mov.u32 	%r184, smem;
	add.s32 	%r185, %r184, %r183;
	ld.shared.f32 	%f143, [%r185];
	add.s64 	%rd118, %rd9, %rd117;
	add.s64 	%rd119, %rd118, %rd116;
	shl.b64 	%rd120, %rd119, 2;
	add.s64 	%rd121, %rd3, %rd120;
	ld.global.nc.f32 	%f144, [%rd121];
	fma.rn.f32 	%f163, %f143, %f144, %f163;
$L__BB1_48:
	shl.b32 	%r186, %r202, 2;
	add.s32 	%r187, %r38, %r186;
	st.shared.f32 	[%r187], %f163;
	add.s32 	%r202, %r202, %r40;
	setp.lt.u32 	%p42, %r202, %r63;
	@%p42 bra 	$L__BB1_39;
$L__BB1_49:
	setp.ge.u32 	%p43, %r208, %r63;
	bar.sync 	0;
	mov.u32 	%r188, %nctaid.z;
	add.s32 	%r189, %r9, %r2;
	mad.lo.s32 	%r190, %r189, %r188, %r3;
	mul.lo.s32 	%r58, %r190, %r63;
	@%p43 bra 	$L__BB1_52;
	ld.param.u64 	%rd126, [paged_attention_v2_kernel_param_0];
	mov.u32 	%r59, %ntid.x;
	cvta.to.global.u64 	%rd10, %rd126;
	cvt.u64.u32 	%rd11, %r58;
$L__BB1_51:
	shl.b32 	%r191, %r208, 2;
	add.s32 	%r192, %r38, %r191;
	ld.shared.f32 	%f145, [%r192];
	cvt.u64.u32 	%rd122, %r208;
	add.s64 	%rd123, %rd122, %rd11;
	shl.b64 	%rd124, %rd123, 2;
	add.s64 	%rd125, %rd10, %rd124;
	st.global.f32 	[%rd125], %f145;
	add.s32 	%r208, %r208, %r59;
	setp.lt.u32 	%p44, %r208, %r63;
	@%p44 bra 	$L__BB1_51;
$L__BB1_52:
	ret;

}
	// .globl	paged_attention_reduce_kernel
.visible .entry paged_attention_reduce_kernel(
	.param .u64 .ptr .align 1 paged_attention_reduce_kernel_param_0,
	.param .u64 .ptr .align 1 paged_attention_reduce_kernel_param_1,
	.param .u64 .ptr .align 1 paged_attention_reduce_kernel_param_2,
	.param .u64 .ptr .align 1 paged_attention_reduce_kernel_param_3,
	.param .u32 paged_attention_reduce_kernel_param_4,
	.param .u32 paged_attention_reduce_kernel_param_5,
	.param .u32 paged_attention_reduce_kernel_param_6,
	.param .u32 paged_attention_reduce_kernel_param_7
)
{
	.reg .pred 	%p<30>;
	.reg .b32 	%r<200>;
	.reg .b32 	%f<464>;
	.reg .b64 	%rd<172>;

	ld.param.u64 	%rd7, [paged_attention_reduce_kernel_param_0];
	ld.param.u64 	%rd8, [paged_attention_reduce_kernel_param_1];
	ld.param.u64 	%rd9, [paged_attention_reduce_kernel_param_2];
	ld.param.u64 	%rd10, [paged_attention_reduce_kernel_param_3];
	ld.param.u32 	%r65, [paged_attention_reduce_kernel_param_4];
	ld.param.u32 	%r62, [paged_attention_reduce_kernel_param_5];
	ld.param.u32 	%r63, [paged_attention_reduce_kernel_param_6];
	ld.param.u32 	%r64, [paged_attention_reduce_kernel_param_7];
	cvta.to.global.u64 	%rd1, %rd8;
	cvta.to.global.u64 	%rd2, %rd10;
	cvta.to.global.u64 	%rd3, %rd9;
	cvta.to.global.u64 	%rd4, %rd7;
	mov.u32 	%r1, %ctaid.x;
	mov.u32 	%r2, %ctaid.y;
	mov.u32 	%r190, %tid.x;
	setp.ge.u32 	%p1, %r1, %r65;
	@%p1 bra 	$L__BB2_39;
	setp.eq.s32 	%p2, %r64, 0;
	mov.f32 	%f448, 0fD01502F9;
	@%p2 bra 	$L__BB2_14;
	mad.lo.s32 	%r67, %r62, %r1, %r2;
	mul.lo.s32 	%r4, %r67, %r64;
	and.b32  	%r5, %r64, 15;
	setp.lt.u32 	%p3, %r64, 16;
	mov.f32 	%f448, 0fD01502F9;
	mov.b32 	%r180, 0;
	@%p3 bra 	$L__BB2_5;
	and.b32  	%r180, %r64, -16;
	mov.f32 	%f448, 0fD01502F9;
	mov.b32 	%r185, 0;
$L__BB2_4:
	.pragma "nounroll";
	add.s32 	%r69, %r185, %r4;
	mul.wide.u32 	%rd11, %r69, 4;
	add.s64 	%rd12, %rd2, %rd11;
	ld.global.nc.f32 	%f39, [%rd12];
	max.f32 	%f40, %f448, %f39;
	add.s32 	%r70, %r69, 1;
	mul.wide.u32 	%rd13, %r70, 4;
	add.s64 	%rd14, %rd2, %rd13;
	ld.global.nc.f32 	%f41, [%rd14];
	max.f32 	%f42, %f40, %f41;
	add.s32 	%r71, %r69, 2;
	mul.wide.u32 	%rd15, %r71, 4;
	add.s64 	%rd16, %rd2, %rd15;
	ld.global.nc.f32 	%f43, [%rd16];
	max.f32 	%f44, %f42, %f43;
	add.s32 	%r72, %r69, 3;
	mul.wide.u32 	%rd17, %r72, 4;
	add.s64 	%rd18, %rd2, %rd17;
	ld.global.nc.f32 	%f45, [%rd18];
	max.f32 	%f46, %f44, %f45;
	add.s32 	%r73, %r69, 4;
	mul.wide.u32 	%rd19, %r73, 4;
	add.s64 	%rd20, %rd2, %rd19;
	ld.global.nc.f32 	%f47, [%rd20];
	max.f32 	%f48, %f46, %f47;
	add.s32 	%r74, %r69, 5;
	mul.wide.u32 	%rd21, %r74, 4;
	add.s64 	%rd22, %rd2, %rd21;
	ld.global.nc.f32 	%f49, [%rd22];
	max.f32 	%f50, %f48, %f49;
	add.s32 	%r75, %r69, 6;
	mul.wide.u32 	%rd23, %r75, 4;
	add.s64 	%rd24, %rd2, %rd23;
	ld.global.nc.f32 	%f51, [%rd24];
	max.f32 	%f52, %f50, %f51;
	add.s32 	%r76, %r69, 7;
	mul.wide.u32 	%rd25, %r76, 4;
	add.s64 	%rd26, %rd2, %rd25;
	ld.global.nc.f32 	%f53, [%rd26];
	max.f32 	%f54, %f52, %f53;
	add.s32 	%r77, %r69, 8;
	mul.wide.u32 	%rd27, %r77, 4;
	add.s64 	%rd28, %rd2, %rd27;
	ld.global.nc.f32 	%f55, [%rd28];
	max.f32 	%f56, %f54, %f55;
	add.s32 	%r78, %r69, 9;
	mul.wide.u32 	%rd29, %r78, 4;
	add.s64 	%rd30, %rd2, %rd29;
	ld.global.nc.f32 	%f57, [%rd30];
	max.f32 	%f58, %f56, %f57;
	add.s32 	%r79, %r69, 10;
	mul.wide.u32 	%rd31, %r79, 4;
	add.s64 	%rd32, %rd2, %rd31;
	ld.global.nc.f32 	%f59, [%rd32];
	max.f32 	%f60, %f58, %f59;
	add.s32 	%r80, %r69, 11;
	mul.wide.u32 	%rd33, %r80, 4;
	add.s64 	%rd34, %rd2, %rd33;
	ld.global.nc.f32 	%f61, [%rd34];
	max.f32 	%f62, %f60, %f61;
	add.s32 	%r81, %r69, 12;
	mul.wide.u32 	%rd35, %r81, 4;
	add.s64 	%rd36, %rd2, %rd35;
	ld.global.nc.f32 	%f63, [%rd36];
	max.f32 	%f64, %f62, %f63;
	add.s32 	%r82, %r69, 13;
	mul.wide.u32 	%rd37, %r82, 4;
	add.s64 	%rd38, %rd2, %rd37;
	ld.global.nc.f32 	%f65, [%rd38];
	max.f32 	%f66, %f64, %f65;
	add.s32 	%r83, %r69, 14;
	mul.wide.u32 	%rd39, %r83, 4;
	add.s64 	%rd40, %rd2, %rd39;
	ld.global.nc.f32 	%f67, [%rd40];
	max.f32 	%f68, %f66, %f67;
	add.s32 	%r84, %r69, 15;
	mul.wide.u32 	%rd41, %r84, 4;
	add.s64 	%rd42, %rd2, %rd41;
	ld.global.nc.f32 	%f69, [%rd42];
	max.f32 	%f448, %f68, %f69;
	add.s32 	%r185, %r185, 16;
	setp.eq.s32 	%p4, %r185, %r180;
	@%p4 bra 	$L__BB2_5;
	bra.uni 	$L__BB2_4;
$L__BB2_5:
	setp.eq.s32 	%p5, %r5, 0;
	@%p5 bra 	$L__BB2_14;
	and.b32  	%r8, %r64, 7;
	setp.lt.u32 	%p6, %r5, 8;
	@%p6 bra 	$L__BB2_8;
	add.s32 	%r85, %r180, %r4;
	mul.wide.u32 	%rd43, %r85, 4;
	add.s64 	%rd44, %rd2, %rd43;
	ld.global.nc.f32 	%f71, [%rd44];
	max.f32 	%f72, %f448, %f71;
	add.s32 	%r86, %r85, 1;
	mul.wide.u32 	%rd45, %r86, 4;
	add.s64 	%rd46, %rd2, %rd45;
	ld.global.nc.f32 	%f73, [%rd46];
	max.f32 	%f74, %f72, %f73;
	add.s32 	%r87, %r85, 2;
	mul.wide.u32 	%rd47, %r87, 4;
	add.s64 	%rd48, %rd2, %rd47;
	ld.global.nc.f32 	%f75, [%rd48];
	max.f32 	%f76, %f74, %f75;
	add.s32 	%r88, %r85, 3;
	mul.wide.u32 	%rd49, %r88, 4;
	add.s64 	%rd50, %rd2, %rd49;
	ld.global.nc.f32 	%f77, [%rd50];
	max.f32 	%f78, %f76, %f77;
	add.s32 	%r89, %r85, 4;
	mul.wide.u32 	%rd51, %r89, 4;
	add.s64 	%rd52, %rd2, %rd51;
	ld.global.nc.f32 	%f79, [%rd52];
	max.f32 	%f80, %f78, %f79;
	add.s32 	%r90, %r85, 5;
	mul.wide.u32 	%rd53, %r90, 4;
	add.s64 	%rd54, %rd2, %rd53;
	ld.global.nc.f32 	%f81, [%rd54];
	max.f32 	%f82, %f80, %f81;
	add.s32 	%r91, %r85, 6;
	mul.wide.u32 	%rd55, %r91, 4;
	add.s64 	%rd56, %rd2, %rd55;
	ld.global.nc.f32 	%f83, [%rd56];
	max.f32 	%f84, %f82, %f83;
	add.s32 	%r92, %r85, 7;
	mul.wide.u32 	%rd57, %r92, 4;
	add.s64 	%rd58, %rd2, %rd57;
	ld.global.nc.f32 	%f85, [%rd58];
	max.f32 	%f448, %f84, %f85;
	add.s32 	%r180, %r180, 8;
$L__BB2_8:
	setp.eq.s32 	%p7, %r8, 0;
	@%p7 bra 	$L__BB2_14;
	and.b32  	%r11, %r64, 3;
	setp.lt.u32 	%p8, %r8, 4;
	@%p8 bra 	$L__BB2_11;
	add.s32 	%r93, %r180, %r4;
	mul.wide.u32 	%rd59, %r93, 4;
	add.s64 	%rd60, %rd2, %rd59;
	ld.global.nc.f32 	%f87, [%rd60];
	max.f32 	%f88, %f448, %f87;
	add.s32 	%r94, %r93, 1;
	mul.wide.u32 	%rd61, %r94, 4;
	add.s64 	%rd62, %rd2, %rd61;
	ld.global.nc.f32 	%f89, [%rd62];
	max.f32 	%f90, %f88, %f89;
	add.s32 	%r95, %r93, 2;
	mul.wide.u32 	%rd63, %r95, 4;
	add.s64 	%rd64, %rd2, %rd63;
	ld.global.nc.f32 	%f91, [%rd64];
	max.f32 	%f92, %f90, %f91;
	add.s32 	%r96, %r93, 3;
	mul.wide.u32 	%rd65, %r96, 4;
	add.s64 	%rd66, %rd2, %rd65;
	ld.global.nc.f32 	%f93, [%rd66];
	max.f32 	%f448, %f92, %f93;
	add.s32 	%r180, %r180, 4;
$L__BB2_11:
	setp.eq.s32 	%p9, %r11, 0;
	@%p9 bra 	$L__BB2_14;
	mov.b32 	%r184, 0;
$L__BB2_13:
	.pragma "nounroll";
	add.s32 	%r98, %r180, %r4;
	mul.wide.u32 	%rd67, %r98, 4;
	add.s64 	%rd68, %rd2, %rd67;
	ld.global.nc.f32 	%f94, [%rd68];
	max.f32 	%f448, %f448, %f94;
	add.s32 	%r180, %r180, 1;
	add.s32 	%r184, %r184, 1;
	setp.ne.s32 	%p10, %r184, %r11;
	@%p10 bra 	$L__BB2_13;
$L__BB2_14:
	setp.eq.s32 	%p11, %r64, 0;
	mov.f32 	%f457, 0f00000000;
	@%p11 bra 	$L__BB2_26;
	mad.lo.s32 	%r100, %r62, %r1, %r2;
	mul.lo.s32 	%r18, %r100, %r64;
	and.b32  	%r19, %r64, 7;
	setp.lt.u32 	%p12, %r64, 8;
	mov.f32 	%f457, 0f00000000;
	mov.b32 	%r187, 0;
	@%p12 bra 	$L__BB2_18;
	and.b32  	%r187, %r64, -8;
	mov.f32 	%f457, 0f00000000;
	mov.b32 	%r186, 0;
$L__BB2_17:
	.pragma "nounroll";
	add.s32 	%r102, %r186, %r18;
	mul.wide.u32 	%rd69, %r102, 4;
	add.s64 	%rd70, %rd3, %rd69;
	ld.global.nc.f32 	%f99, [%rd70];
	add.s64 	%rd71, %rd2, %rd69;
	ld.global.nc.f32 	%f100, [%rd71];
	sub.f32 	%f101, %f100, %f448;
	fma.rn.f32 	%f102, %f101, 0f3BBB989D, 0f3F000000;
	cvt.sat.f32.f32 	%f103, %f102;
	mov.f32 	%f104, 0f4B400001;
	mov.f32 	%f105, 0f437C0000;
	fma.rm.f32 	%f106, %f103, %f105, %f104;
	add.f32 	%f107, %f106, 0fCB40007F;
	neg.f32 	%f108, %f107;
	fma.rn.f32 	%f109, %f101, 0f3FB8AA3B, %f108;
	fma.rn.f32 	%f110, %f101, 0f32A57060, %f109;
	mov.b32 	%r103, %f106;
	shl.b32 	%r104, %r103, 23;
	mov.b32 	%f111, %r104;
	ex2.approx.ftz.f32 	%f112, %f110;
	mul.f32 	%f113, %f112, %f111;
	fma.rn.f32 	%f114, %f99, %f113, %f457;
	add.s32 	%r105, %r102, 1;
	mul.wide.u32 	%rd72, %r105, 4;
	add.s64 	%rd73, %rd3, %rd72;
	ld.global.nc.f32 	%f115, [%rd73];
	add.s64 	%rd74, %rd2, %rd72;
	ld.global.nc.f32 	%f116, [%rd74];
	sub.f32 	%f117, %f116, %f448;
	fma.rn.f32 	%f118, %f117, 0f3BBB989D, 0f3F000000;
	cvt.sat.f32.f32 	%f119, %f118;
	fma.rm.f32 	%f120, %f119, %f105, %f104;
	add.f32 	%f121, %f120, 0fCB40007F;
	neg.f32 	%f122, %f121;
	fma.rn.f32 	%f123, %f117, 0f3FB8AA3B, %f122;
	fma.rn.f32 	%f124, %f117, 0f32A57060, %f123;
	mov.b32 	%r106, %f120;
	shl.b32 	%r107, %r106, 23;
	mov.b32 	%f125, %r107;
	ex2.approx.ftz.f32 	%f126, %f124;
	mul.f32 	%f127, %f126, %f125;
	fma.rn.f32 	%f128, %f115, %f127, %f114;
	add.s32 	%r108, %r102, 2;
	mul.wide.u32 	%rd75, %r108, 4;
	add.s64 	%rd76, %rd3, %rd75;
	ld.global.nc.f32 	%f129, [%rd76];
	add.s64 	%rd77, %rd2, %rd75;
	ld.global.nc.f32 	%f130, [%rd77];
	sub.f32 	%f131, %f130, %f448;
	fma.rn.f32 	%f132, %f131, 0f3BBB989D, 0f3F000000;
	cvt.sat.f32.f32 	%f133, %f132;
	fma.rm.f32 	%f134, %f133, %f105, %f104;
	add.f32 	%f135, %f134, 0fCB40007F;
	neg.f32 	%f136, %f135;
	fma.rn.f32 	%f137, %f131, 0f3FB8AA3B, %f136;
	fma.rn.f32 	%f138, %f131, 0f32A57060, %f137;
	mov.b32 	%r109, %f134;
	shl.b32 	%r110, %r109, 23;
	mov.b32 	%f139, %r110;
	ex2.approx.ftz.f32 	%f140, %f138;
	mul.f32 	%f141, %f140, %f139;
	fma.rn.f32 	%f142, %f129, %f141, %f128;
	add.s32 	%r111, %r102, 3;
	mul.wide.u32 	%rd78, %r111, 4;
	add.s64 	%rd79, %rd3, %rd78;
	ld.global.nc.f32 	%f143, [%rd79];
	add.s64 	%rd80, %rd2, %rd78;
	ld.global.nc.f32 	%f144, [%rd80];
	sub.f32 	%f145, %f144, %f448;
	fma.rn.f32 	%f146, %f145, 0f3BBB989D, 0f3F000000;
	cvt.sat.f32.f32 	%f147, %f146;
	fma.rm.f32 	%f148, %f147, %f105, %f104;
	add.f32 	%f149, %f148, 0fCB40007F;
	neg.f32 	%f150, %f149;
	fma.rn.f32 	%f151, %f145, 0f3FB8AA3B, %f150;
	fma.rn.f32 	%f152, %f145, 0f32A57060, %f151;
	mov.b32 	%r112, %f148;
	shl.b32 	%r113, %r112, 23;
	mov.b32 	%f153, %r113;
	ex2.approx.ftz.f32 	%f154, %f152;
	mul.f32 	%f155, %f154, %f153;
	fma.rn.f32 	%f156, %f143, %f155, %f142;
	add.s32 	%r114, %r102, 4;
	mul.wide.u32 	%rd81, %r114, 4;
	add.s64 	%rd82, %rd3, %rd81;
	ld.global.nc.f32 	%f157, [%rd82];
	add.s64 	%rd83, %rd2, %rd81;
	ld.global.nc.f32 	%f158, [%rd83];
	sub.f32 	%f159, %f158, %f448;
	fma.rn.f32 	%f160, %f159, 0f3BBB989D, 0f3F000000;
	cvt.sat.f32.f32 	%f161, %f160;
	fma.rm.f32 	%f162, %f161, %f105, %f104;
	add.f32 	%f163, %f162, 0fCB40007F;
	neg.f32 	%f164, %f163;
	fma.rn.f32 	%f165, %f159, 0f3FB8AA3B, %f164;
	fma.rn.f32 	%f166, %f159, 0f32A57060, %f165;
	mov.b32 	%r115, %f162;
	shl.b32 	%r116, %r115, 23;
	mov.b32 	%f167, %r116;
	ex2.approx.ftz.f32 	%f168, %f166;
	mul.f32 	%f169, %f168, %f167;
	fma.rn.f32 	%f170, %f157, %f169, %f156;
	add.s32 	%r117, %r102, 5;
	mul.wide.u32 	%rd84, %r117, 4;
	add.s64 	%rd85, %rd3, %rd84;
	ld.global.nc.f32 	%f171, [%rd85];
	add.s64 	%rd86, %rd2, %rd84;
	ld.global.nc.f32 	%f172, [%rd86];
	sub.f32 	%f173, %f172, %f448;
	fma.rn.f32 	%f174, %f173, 0f3BBB989D, 0f3F000000;
	cvt.sat.f32.f32 	%f175, %f174;
	fma.rm.f32 	%f176, %f175, %f105, %f104;
	add.f32 	%f177, %f176, 0fCB40007F;
	neg.f32 	%f178, %f177;
	fma.rn.f32 	%f179, %f173, 0f3FB8AA3B, %f178;
	fma.rn.f32 	%f180, %f173, 0f32A57060, %f179;
	mov.b32 	%r118, %f176;
	shl.b32 	%r119, %r118, 23;
	mov.b32 	%f181, %r119;
	ex2.approx.ftz.f32 	%f182, %f180;
	mul.f32 	%f183, %f182, %f181;
	fma.rn.f32 	%f184, %f171, %f183, %f170;
	add.s32 	%r120, %r102, 6;
	mul.wide.u32 	%rd87, %r120, 4;
	add.s64 	%rd88, %rd3, %rd87;
	ld.global.nc.f32 	%f185, [%rd88];
	add.s64 	%rd89, %rd2, %rd87;
	ld.global.nc.f32 	%f186, [%rd89];
	sub.f32 	%f187, %f186, %f448;
	fma.rn.f32 	%f188, %f187, 0f3BBB989D, 0f3F000000;
	cvt.sat.f32.f32 	%f189, %f188;
	fma.rm.f32 	%f190, %f189, %f105, %f104;
	add.f32 	%f191, %f190, 0fCB40007F;
	neg.f32 	%f192, %f191;
	fma.rn.f32 	%f193, %f187, 0f3FB8AA3B, %f192;
	fma.rn.f32 	%f194, %f187, 0f32A57060, %f193;
	mov.b32 	%r121, %f190;
	shl.b32 	%r122, %r121, 23;
	mov.b32 	%f195, %r122;
	ex2.approx.ftz.f32 	%f196, %f194;
	mul.f32 	%f197, %f196, %f195;
	fma.rn.f32 	%f198, %f185, %f197, %f184;
	add.s32 	%r123, %r102, 7;
	mul.wide.u32 	%rd90, %r123, 4;
	add.s64 	%rd91, %rd3, %rd90;
	ld.global.nc.f32 	%f199, [%rd91];
	add.s64 	%rd92, %rd2, %rd90;
	ld.global.nc.f32 	%f200, [%rd92];
	sub.f32 	%f201, %f200, %f448;
	fma.rn.f32 	%f202, %f201, 0f3BBB989D, 0f3F000000;
	cvt.sat.f32.f32 	%f203, %f202;
	fma.rm.f32 	%f204, %f203, %f105, %f104;
	add.f32 	%f205, %f204, 0fCB40007F;
	neg.f32 	%f206, %f205;
	fma.rn.f32 	%f207, %f201, 0f3FB8AA3B, %f206;
	fma.rn.f32 	%f208, %f201, 0f32A57060, %f207;
	mov.b32 	%r124, %f204;
	shl.b32 	%r125, %r124, 23;
	mov.b32 	%f209, %r125;
	ex2.approx.ftz.f32 	%f210, %f208;
	mul.f32 	%f211, %f210, %f209;
	fma.rn.f32 	%f457, %f199, %f211, %f198;
	add.s32 	%r186, %r186, 8;
	setp.ne.s32 	%p13, %r186, %r187;
	@%p13 bra 	$L__BB2_17;
$L__BB2_18:
	setp.eq.s32 	%p14, %r19, 0;
	@%p14 bra 	$L__BB2_26;
	and.b32  	%r26, %r64, 3;
	setp.lt.u32 	%p15, %r19, 4;
	@%p15 bra 	$L__BB2_21;
	add.s32 	%r126, %r187, %r18;
	mul.wide.u32 	%rd93, %r126, 4;
	add.s64 	%rd94, %rd3, %rd93;
	ld.global.nc.f32 	%f213, [%rd94];
	add.s64 	%rd95, %rd2, %rd93;
	ld.global.nc.f32 	%f214, [%rd95];
	sub.f32 	%f215, %f214, %f448;
	fma.rn.f32 	%f216, %f215, 0f3BBB989D, 0f3F000000;
	cvt.sat.f32.f32 	%f217, %f216;
	mov.f32 	%f218, 0f4B400001;
	mov.f32 	%f219, 0f437C0000;
	fma.rm.f32 	%f220, %f217, %f219, %f218;
	add.f32 	%f221, %f220, 0fCB40007F;
	neg.f32 	%f222, %f221;
	fma.rn.f32 	%f223, %f215, 0f3FB8AA3B, %f222;
	fma.rn.f32 	%f224, %f215, 0f32A57060, %f223;
	mov.b32 	%r127, %f220;
	shl.b32 	%r128, %r127, 23;
	mov.b32 	%f225, %r128;
	ex2.approx.ftz.f32 	%f226, %f224;
	mul.f32 	%f227, %f226, %f225;
	fma.rn.f32 	%f228, %f213, %f227, %f457;
	add.s32 	%r129, %r126, 1;
	mul.wide.u32 	%rd96, %r129, 4;
	add.s64 	%rd97, %rd3, %rd96;
	ld.global.nc.f32 	%f229, [%rd97];
	add.s64 	%rd98, %rd2, %rd96;
	ld.global.nc.f32 	%f230, [%rd98];
	sub.f32 	%f231, %f230, %f448;
	fma.rn.f32 	%f232, %f231, 0f3BBB989D, 0f3F000000;
	cvt.sat.f32.f32 	%f233, %f232;
	fma.rm.f32 	%f234, %f233, %f219, %f218;
	add.f32 	%f235, %f234, 0fCB40007F;
	neg.f32 	%f236, %f235;
	fma.rn.f32 	%f237, %f231, 0f3FB8AA3B, %f236;
	fma.rn.f32 	%f238, %f231, 0f32A57060, %f237;
	mov.b32 	%r130, %f234;
	shl.b32 	%r131, %r130, 23;
	mov.b32 	%f239, %r131;
	ex2.approx.ftz.f32 	%f240, %f238;
	mul.f32 	%f241, %f240, %f239;
	fma.rn.f32 	%f242, %f229, %f241, %f228;
	add.s32 	%r132, %r126, 2;
	mul.wide.u32 	%rd99, %r132, 4;
	add.s64 	%rd100, %rd3, %rd99;
	ld.global.nc.f32 	%f243, [%rd100];
	add.s64 	%rd101, %rd2, %rd99;
	ld.global.nc.f32 	%f244, [%rd101];
	sub.f32 	%f245, %f244, %f448;
	fma.rn.f32 	%f246, %f245, 0f3BBB989D, 0f3F000000;
	cvt.sat.f32.f32 	%f247, %f246;
	fma.rm.f32 	%f248, %f247, %f219, %f218;
	add.f32 	%f249, %f248, 0fCB40007F;
	neg.f32 	%f250, %f249;
	fma.rn.f32 	%f251, %f245, 0f3FB8AA3B, %f250;
	fma.rn.f32 	%f252, %f245, 0f32A57060, %f251;
	mov.b32 	%r133, %f248;
	shl.b32 	%r134, %r133, 23;
	mov.b32 	%f253, %r134;
	ex2.approx.ftz.f32 	%f254, %f252;
	mul.f32 	%f255, %f254, %f253;
	fma.rn.f32 	%f256, %f243, %f255, %f242;
	add.s32 	%r135, %r126, 3;
	mul.wide.u32 	%rd102, %r135, 4;
	add.s64 	%rd103, %rd3, %rd102;
	ld.global.nc.f32 	%f257, [%rd103];
	add.s64 	%rd104, %rd2, %rd102;
	ld.global.nc.f32 	%f258, [%rd104];
	sub.f32 	%f259, %f258, %f448;
	fma.rn.f32 	%f260, %f259, 0f3BBB989D, 0f3F000000;
	cvt.sat.f32.f32 	%f261, %f260;
	fma.rm.f32 	%f262, %f261, %f219, %f218;
	add.f32 	%f263, %f262, 0fCB40007F;
	neg.f32 	%f264, %f263;
	fma.rn.f32 	%f265, %f259, 0f3FB8AA3B, %f264;
	fma.rn.f32 	%f266, %f259, 0f32A57060, %f265;
	mov.b32 	%r136, %f262;
	shl.b32 	%r137, %r136, 23;
	mov.b32 	%f267, %r137;
	ex2.approx.ftz.f32 	%f268, %f266;
	mul.f32 	%f269, %f268, %f267;
	fma.rn.f32 	%f457, %f257, %f269, %f256;
	add.s32 	%r187, %r187, 4;
$L__BB2_21:
	setp.eq.s32 	%p16, %r26, 0;
	@%p16 bra 	$L__BB2_26;
	setp.eq.s32 	%p17, %r26, 1;
	@%p17 bra 	$L__BB2_24;
	add.s32 	%r138, %r187, %r18;
	mul.wide.u32 	%rd105, %r138, 4;
	add.s64 	%rd106, %rd3, %rd105;
	ld.global.nc.f32 	%f271, [%rd106];
	add.s64 	%rd107, %rd2, %rd105;
	ld.global.nc.f32 	%f272, [%rd107];
	sub.f32 	%f273, %f272, %f448;
	fma.rn.f32 	%f274, %f273, 0f3BBB989D, 0f3F000000;
	cvt.sat.f32.f32 	%f275, %f274;
	mov.f32 	%f276, 0f4B400001;
	mov.f32 	%f277, 0f437C0000;
	fma.rm.f32 	%f278, %f275, %f277, %f276;
	add.f32 	%f279, %f278, 0fCB40007F;
	neg.f32 	%f280, %f279;
	fma.rn.f32 	%f281, %f273, 0f3FB8AA3B, %f280;
	fma.rn.f32 	%f282, %f273, 0f32A57060, %f281;
	mov.b32 	%r139, %f278;
	shl.b32 	%r140, %r139, 23;
	mov.b32 	%f283, %r140;
	ex2.approx.ftz.f32 	%f284, %f282;
	mul.f32 	%f285, %f284, %f283;
	fma.rn.f32 	%f286, %f271, %f285, %f457;
	add.s32 	%r141, %r138, 1;
	mul.wide.u32 	%rd108, %r141, 4;
	add.s64 	%rd109, %rd3, %rd108;
	ld.global.nc.f32 	%f287, [%rd109];
	add.s64 	%rd110, %rd2, %rd108;
	ld.global.nc.f32 	%f288, [%rd110];
	sub.f32 	%f289, %f288, %f448;
	fma.rn.f32 	%f290, %f289, 0f3BBB989D, 0f3F000000;
	cvt.sat.f32.f32 	%f291, %f290;
	fma.rm.f32 	%f292, %f291, %f277, %f276;
	add.f32 	%f293, %f292, 0fCB40007F;
	neg.f32 	%f294, %f293;
	fma.rn.f32 	%f295, %f289, 0f3FB8AA3B, %f294;
	fma.rn.f32 	%f296, %f289, 0f32A57060, %f295;
	mov.b32 	%r142, %f292;
	shl.b32 	%r143, %r142, 23;
	mov.b32 	%f297, %r143;
	ex2.approx.ftz.f32 	%f298, %f296;
	mul.f32 	%f299, %f298, %f297;
	fma.rn.f32 	%f457, %f287, %f299, %f286;
	add.s32 	%r187, %r187, 2;
$L__BB2_24:
	and.b32  	%r144, %r64, 1;
	setp.eq.b32 	%p18, %r144, 1;
	not.pred 	%p19, %p18;
	@%p19 bra 	$L__BB2_26;
	add.s32 	%r145, %r187, %r18;
	mul.wide.u32 	%rd111, %r145, 4;
	add.s64 	%rd112, %rd3, %rd111;
	ld.global.nc.f32 	%f300, [%rd112];
	add.s64 	%rd113, %rd2, %rd111;
	ld.global.nc.f32 	%f301, [%rd113];
	sub.f32 	%f302, %f301, %f448;
	fma.rn.f32 	%f303, %f302, 0f3BBB989D, 0f3F000000;
	cvt.sat.f32.f32 	%f304, %f303;
	mov.f32 	%f305, 0f4B400001;
	mov.f32 	%f306, 0f437C0000;
	fma.rm.f32 	%f307, %f304, %f306, %f305;
	add.f32 	%f308, %f307, 0fCB40007F;
	neg.f32 	%f309, %f308;
	fma.rn.f32 	%f310, %f302, 0f3FB8AA3B, %f309;
	fma.rn.f32 	%f311, %f302, 0f32A57060, %f310;
	mov.b32 	%r146, %f307;
	shl.b32 	%r147, %r146, 23;
	mov.b32 	%f312, %r147;
	ex2.approx.ftz.f32 	%f313, %f311;
	mul.f32 	%f314, %f313, %f312;
	fma.rn.f32 	%f457, %f300, %f314, %f457;
$L__BB2_26:
	mul.lo.s32 	%r31, %r62, %r1;
	mul.lo.s32 	%r148, %r31, %r63;
	cvt.u64.u32 	%rd114, %r148;
	mul.lo.s32 	%r149, %r63, %r2;
	cvt.u64.u32 	%rd115, %r149;
	add.s64 	%rd5, %rd114, %rd115;
	setp.ge.u32 	%p20, %r190, %r63;
	@%p20 bra 	$L__BB2_39;
	setp.ne.s32 	%p21, %r64, 0;
	add.s32 	%r32, %r31, %r2;
	mul.lo.s32 	%r33, %r32, %r64;
	mov.u32 	%r34, %ntid.x;
	@%p21 bra 	$L__BB2_29;
$L__BB2_28:
	cvt.u64.u32 	%rd168, %r190;
	add.s64 	%rd169, %rd5, %rd168;
	shl.b64 	%rd170, %rd169, 2;
	add.s64 	%rd171, %rd4, %rd170;
	mov.b32 	%r179, 0;
	st.global.u32 	[%rd171], %r179;
	add.s32 	%r190, %r190, %r34;
	setp.lt.u32 	%p29, %r190, %r63;
	@%p29 bra 	$L__BB2_28;
	bra.uni 	$L__BB2_39;
$L__BB2_29:
	and.b32  	%r37, %r64, -4;
	neg.s32 	%r38, %r37;
	add.s32 	%r39, %r33, 3;
	mad.lo.s32 	%r40, %r63, %r33, %r63;
	shl.b32 	%r41, %r63, 2;
	add.s32 	%r150, %r33, 2;
	mul.lo.s32 	%r42, %r63, %r150;
	mul.lo.s32 	%r151, %r64, %r63;
	mul.lo.s32 	%r43, %r151, %r32;
$L__BB2_30:
	setp.lt.u32 	%p22, %r64, 4;
	cvt.u64.u32 	%rd6, %r190;
	mov.f32 	%f459, 0f00000000;
	mov.b32 	%r199, 0;
	@%p22 bra 	$L__BB2_33;
	mul.lo.s32 	%r193, %r63, %r39;
	mov.f32 	%f459, 0f00000000;
	mov.u32 	%r192, %r43;
	mov.u32 	%r194, %r42;
	mov.u32 	%r195, %r40;
	mov.u32 	%r196, %r39;
	mov.u32 	%r197, %r38;
$L__BB2_32:
	.pragma "nounroll";
	add.s32 	%r153, %r196, -2;
	add.s32 	%r154, %r196, -3;
	cvt.u64.u32 	%rd116, %r192;
	mul.wide.u32 	%rd117, %r154, 4;
	add.s64 	%rd118, %rd3, %rd117;
	ld.global.nc.f32 	%f318, [%rd118];
	add.s64 	%rd119, %rd2, %rd117;
	ld.global.nc.f32 	%f319, [%rd119];
	sub.f32 	%f320, %f319, %f448;
	fma.rn.f32 	%f321, %f320, 0f3BBB989D, 0f3F000000;
	cvt.sat.f32.f32 	%f322, %f321;
	mov.f32 	%f323, 0f4B400001;
	mov.f32 	%f324, 0f437C0000;
	fma.rm.f32 	%f325, %f322, %f324, %f323;
	add.f32 	%f326, %f325, 0fCB40007F;
	neg.f32 	%f327, %f326;
	fma.rn.f32 	%f328, %f320, 0f3FB8AA3B, %f327;
	fma.rn.f32 	%f329, %f320, 0f32A57060, %f328;
	mov.b32 	%r155, %f325;
	shl.b32 	%r156, %r155, 23;
	mov.b32 	%f330, %r156;
	ex2.approx.ftz.f32 	%f331, %f329;
	mul.f32 	%f332, %f331, %f330;
	mul.f32 	%f333, %f318, %f332;
	div.rn.f32 	%f334, %f333, %f457;
	add.s64 	%rd120, %rd116, %rd6;
	shl.b64 	%rd121, %rd120, 2;
	add.s64 	%rd122, %rd1, %rd121;
	ld.global.nc.f32 	%f335, [%rd122];
	fma.rn.f32 	%f336, %f335, %f334, %f459;
	cvt.u64.u32 	%rd123, %r195;
	mul.wide.u32 	%rd124, %r153, 4;
	add.s64 	%rd125, %rd3, %rd124;
	ld.global.nc.f32 	%f337, [%rd125];
	add.s64 	%rd126, %rd2, %rd124;
	ld.global.nc.f32 	%f338, [%rd126];
	sub.f32 	%f339, %f338, %f448;
	fma.rn.f32 	%f340, %f339, 0f3BBB989D, 0f3F000000;
	cvt.sat.f32.f32 	%f341, %f340;
	fma.rm.f32 	%f342, %f341, %f324, %f323;
	add.f32 	%f343, %f342, 0fCB40007F;
	neg.f32 	%f344, %f343;
	fma.rn.f32 	%f345, %f339, 0f3FB8AA3B, %f344;
	fma.rn.f32 	%f346, %f339, 0f32A57060, %f345;
	mov.b32 	%r157, %f342;
	shl.b32 	%r158, %r157, 23;
	mov.b32 	%f347, %r158;
	ex2.approx.ftz.f32 	%f348, %f346;
	mul.f32 	%f349, %f348, %f347;
	mul.f32 	%f350, %f337, %f349;
	div.rn.f32 	%f351, %f350, %f457;
	add.s64 	%rd127, %rd123, %rd6;
	shl.b64 	%rd128, %rd127, 2;
	add.s64 	%rd129, %rd1, %rd128;
	ld.global.nc.f32 	%f352, [%rd129];
	fma.rn.f32 	%f353, %f352, %f351, %f336;
	add.s32 	%r159, %r196, -1;
	cvt.u64.u32 	%rd130, %r194;
	mul.wide.u32 	%rd131, %r159, 4;
	add.s64 	%rd132, %rd3, %rd131;
	ld.global.nc.f32 	%f354, [%rd132];
	add.s64 	%rd133, %rd2, %rd131;
	ld.global.nc.f32 	%f355, [%rd133];
	sub.f32 	%f356, %f355, %f448;
	fma.rn.f32 	%f357, %f356, 0f3BBB989D, 0f3F000000;
	cvt.sat.f32.f32 	%f358, %f357;
	fma.rm.f32 	%f359, %f358, %f324, %f323;
	add.f32 	%f360, %f359, 0fCB40007F;
	neg.f32 	%f361, %f360;
	fma.rn.f32 	%f362, %f356, 0f3FB8AA3B, %f361;
	fma.rn.f32 	%f363, %f356, 0f32A57060, %f362;
	mov.b32 	%r160, %f359;
	shl.b32 	%r161, %r160, 23;
	mov.b32 	%f364, %r161;
	ex2.approx.ftz.f32 	%f365, %f363;
	mul.f32 	%f366, %f365, %f364;
	mul.f32 	%f367, %f354, %f366;
	div.rn.f32 	%f368, %f367, %f457;
	add.s64 	%rd134, %rd130, %rd6;
	shl.b64 	%rd135, %rd134, 2;
	add.s64 	%rd136, %rd1, %rd135;
	ld.global.nc.f32 	%f369, [%rd136];
	fma.rn.f32 	%f370, %f369, %f368, %f353;
	cvt.u64.u32 	%rd137, %r193;
	mul.wide.u32 	%rd138, %r196, 4;
	add.s64 	%rd139, %rd3, %rd138;
	ld.global.nc.f32 	%f371, [%rd139];
	add.s64 	%rd140, %rd2, %rd138;
	ld.global.nc.f32 	%f372, [%rd140];
	sub.f32 	%f373, %f372, %f448;
	fma.rn.f32 	%f374, %f373, 0f3BBB989D, 0f3F000000;
	cvt.sat.f32.f32 	%f375, %f374;
	fma.rm.f32 	%f376, %f375, %f324, %f323;
	add.f32 	%f377, %f376, 0fCB40007F;
	neg.f32 	%f378, %f377;
	fma.rn.f32 	%f379, %f373, 0f3FB8AA3B, %f378;
	fma.rn.f32 	%f380, %f373, 0f32A57060, %f379;
	mov.b32 	%r162, %f376;
	shl.b32 	%r163, %r162, 23;
	mov.b32 	%f381, %r163;
	ex2.approx.ftz.f32 	%f382, %f380;
	mul.f32 	%f383, %f382, %f381;
	mul.f32 	%f384, %f371, %f383;
	div.rn.f32 	%f385, %f384, %f457;
	add.s64 	%rd141, %rd137, %rd6;
	shl.b64 	%rd142, %rd141, 2;
	add.s64 	%rd143, %rd1, %rd142;
	ld.global.nc.f32 	%f386, [%rd143];
	fma.rn.f32 	%f459, %f386, %f385, %f370;
	add.s32 	%r197, %r197, 4;
	add.s32 	%r196, %r196, 4;
	add.s32 	%r195, %r195, %r41;
	add.s32 	%r194, %r194, %r41;
	add.s32 	%r193, %r193, %r41;
	add.s32 	%r192, %r192, %r41;
	setp.ne.s32 	%p23, %r197, 0;
	mov.u32 	%r199, %r37;
	@%p23 bra 	$L__BB2_32;
$L__BB2_33:
	and.b32  	%r164, %r64, 3;
	setp.eq.s32 	%p24, %r164, 0;
	@%p24 bra 	$L__BB2_38;
	setp.eq.s32 	%p25, %r164, 1;
	@%p25 bra 	$L__BB2_36;
	add.s32 	%r165, %r199, %r33;
	mul.lo.s32 	%r166, %r165, %r63;
	cvt.u64.u32 	%rd144, %r166;
	mul.wide.u32 	%rd145, %r165, 4;
	add.s64 	%rd146, %rd3, %rd145;
	ld.global.nc.f32 	%f388, [%rd146];
	add.s64 	%rd147, %rd2, %rd145;
	ld.global.nc.f32 	%f389, [%rd147];
	sub.f32 	%f390, %f389, %f448;
	fma.rn.f32 	%f391, %f390, 0f3BBB989D, 0f3F000000;
	cvt.sat.f32.f32 	%f392, %f391;
	mov.f32 	%f393, 0f4B400001;
	mov.f32 	%f394, 0f437C0000;
	fma.rm.f32 	%f395, %f392, %f394, %f393;
	add.f32 	%f396, %f395, 0fCB40007F;
	neg.f32 	%f397, %f396;
	fma.rn.f32 	%f398, %f390, 0f3FB8AA3B, %f397;
	fma.rn.f32 	%f399, %f390, 0f32A57060, %f398;
	mov.b32 	%r167, %f395;
	shl.b32 	%r168, %r167, 23;
	mov.b32 	%f400, %r168;
	ex2.approx.ftz.f32 	%f401, %f399;
	mul.f32 	%f402, %f401, %f400;
	mul.f32 	%f403, %f388, %f402;
	div.rn.f32 	%f404, %f403, %f457;
	add.s64 	%rd148, %rd144, %rd6;
	shl.b64 	%rd149, %rd148, 2;
	add.s64 	%rd150, %rd1, %rd149;
	ld.global.nc.f32 	%f405, [%rd150];
	fma.rn.f32 	%f406, %f405, %f404, %f459;
	add.s32 	%r169, %r165, 1;
	add.s32 	%r170, %r166, %r63;
	cvt.u64.u32 	%rd151, %r170;
	mul.wide.u32 	%rd152, %r169, 4;
	add.s64 	%rd153, %rd3, %rd152;
	ld.global.nc.f32 	%f407, [%rd153];
	add.s64 	%rd154, %rd2, %rd152;
	ld.global.nc.f32 	%f408, [%rd154];
	sub.f32 	%f409, %f408, %f448;
	fma.rn.f32 	%f410, %f409, 0f3BBB989D, 0f3F000000;
	cvt.sat.f32.f32 	%f411, %f410;
	fma.rm.f32 	%f412, %f411, %f394, %f393;
	add.f32 	%f413, %f412, 0fCB40007F;
	neg.f32 	%f414, %f413;
	fma.rn.f32 	%f415, %f409, 0f3FB8AA3B, %f414;
	fma.rn.f32 	%f416, %f409, 0f32A57060, %f415;
	mov.b32 	%r171, %f412;
	shl.b32 	%r172, %r171, 23;
	mov.b32 	%f417, %r172;
	ex2.approx.ftz.f32 	%f418, %f416;
	mul.f32 	%f419, %f418, %f417;
	mul.f32 	%f420, %f407, %f419;
	div.rn.f32 	%f421, %f420, %f457;
	add.s64 	%rd155, %rd151, %rd6;
	shl.b64 	%rd156, %rd155, 2;
	add.s64 	%rd157, %rd1, %rd156;
	ld.global.nc.f32 	%f422, [%rd157];
	fma.rn.f32 	%f459, %f422, %f421, %f406;
	add.s32 	%r199, %r199, 2;
$L__BB2_36:
	and.b32  	%r173, %r64, 1;
	setp.eq.b32 	%p26, %r173, 1;
	not.pred 	%p27, %p26;
	@%p27 bra 	$L__BB2_38;
	add.s32 	%r174, %r199, %r33;
	mul.lo.s32 	%r175, %r174, %r63;
	cvt.u64.u32 	%rd158, %r175;
	mul.wide.u32 	%rd159, %r174, 4;
	add.s64 	%rd160, %rd3, %rd159;
	ld.global.nc.f32 	%f423, [%rd160];
	add.s64 	%rd161, %rd2, %rd159;
	ld.global.nc.f32 	%f424, [%rd161];
	sub.f32 	%f425, %f424, %f448;
	fma.rn.f32 	%f426, %f425, 0f3BBB989D, 0f3F000000;
	cvt.sat.f32.f32 	%f427, %f426;
	mov.f32 	%f428, 0f4B400001;
	mov.f32 	%f429, 0f437C0000;
	fma.rm.f32 	%f430, %f427, %f429, %f428;
	add.f32 	%f431, %f430, 0fCB40007F;
	neg.f32 	%f432, %f431;
	fma.rn.f32 	%f433, %f425, 0f3FB8AA3B, %f432;
	fma.rn.f32 	%f434, %f425, 0f32A57060, %f433;
	mov.b32 	%r176, %f430;
	shl.b32 	%r177, %r176, 23;
	mov.b32 	%f435, %r177;
	ex2.approx.ftz.f32 	%f436, %f434;
	mul.f32 	%f437, %f436, %f435;
	mul.f32 	%f438, %f423, %f437;
	div.rn.f32 	%f439, %f438, %f457;
	add.s64 	%rd162, %rd158, %rd6;
	shl.b64 	%rd163, %rd162, 2;
	add.s64 	%rd164, %rd1, %rd163;
	ld.global.nc.f32 	%f440, [%rd164];
	fma.rn.f32 	%f459, %f440, %f439, %f459;
$L__BB2_38:
	cvt.u32.u64 	%r178, %rd6;
	add.s64 	%rd165, %rd5, %rd6;
	shl.b64 	%rd166, %rd165, 2;
	add.s64 	%rd167, %rd4, %rd166;
	st.global.f32 	[%rd167], %f459;
	add.s32 	%r190, %r178, %r34;
	setp.lt.u32 	%p28, %r190, %r63;
	@%p28 bra 	$L__BB2_30;
$L__BB2_39:
	ret;

}


// ===== COMPILED SASS (sm_100) =====

	.target	sm_100

	.elftype	@"ET_EXEC"


//--------------------- .note.nv.tkinfo           --------------------------
	.section	.note.nv.tkinfo,"",@"SHT_NOTE"
	.sectionflags	@"SHF_NOTE_NV_TKINFO"
	.tkinfo
        /*0018*/ 	.word	0x00000002
        /*0030*/ 	.string	""
        /*0030*/ 	.string	"ptxas"
        /*0030*/ 	.string	"Cuda compilation tools, release 13.0, V13.0.88"
        /*0030*/ 	.string	"Build cuda_13.0.r13.0/compiler.36424714_0"
        /*0030*/ 	.string	"-arch sm_100 -m 64 "



//--------------------- .note.nv.cuinfo           --------------------------
	.section	.note.nv.cuinfo,"",@"SHT_NOTE"
	.sectionflags	@"SHF_NOTE_NV_CUINFO"
        /*0018*/ 	.short	0x0002
        /*001a*/ 	.short	0x0064
        /*001c*/ 	.short	0x0082
	.zero		2


//--------------------- .nv.info                  --------------------------
	.section	.nv.info,"",@"SHT_CUDA_INFO"
	.align	4


	//----- nvinfo : EIATTR_REGCOUNT
	.align		4
        /*0000*/ 	.byte	0x04, 0x2f
        /*0002*/ 	.short	(.L_1 - .L_0)
	.align		4
.L_0:
        /*0004*/ 	.word	index@(paged_attention_v1_kernel)
        /*0008*/ 	.word	0x00000020


	//----- nvinfo : EIATTR_FRAME_SIZE
	.align		4
.L_1:
        /*000c*/ 	.byte	0x04, 0x11
        /*000e*/ 	.short	(.L_3 - .L_2)
	.align		4
.L_2:
        /*0010*/ 	.word	index@($__internal_2_$__cuda_sm20_rcp_rn_f32_slowpath)
        /*0014*/ 	.word	0x00000000


	//----- nvinfo : EIATTR_FRAME_SIZE
	.align		4
.L_3:
        /*0018*/ 	.byte	0x04, 0x11
        /*001a*/ 	.short	(.L_5 - .L_4)
	.align		4
.L_4:
        /*001c*/ 	.word	index@(paged_attention_v1_kernel)
        /*0020*/ 	.word	0x00000000


	//----- nvinfo : EIATTR_REGCOUNT
	.align		4
.L_5:
        /*0024*/ 	.byte	0x04, 0x2f
        /*0026*/ 	.short	(.L_7 - .L_6)
	.align		4
.L_6:
        /*0028*/ 	.word	index@(paged_attention_v2_kernel)
        /*002c*/ 	.word	0x00000020


	//----- nvinfo : EIATTR_FRAME_SIZE
	.align		4
.L_7:
        /*0030*/ 	.byte	0x04, 0x11
        /*0032*/ 	.short	(.L_9 - .L_8)
	.align		4
.L_8:
        /*0034*/ 	.word	index@($__internal_1_$__cuda_sm20_rcp_rn_f32_slowpath)
        /*0038*/ 	.word	0x00000000


	//----- nvinfo : EIATTR_FRAME_SIZE
	.align		4
.L_9:
        /*003c*/ 	.byte	0x04, 0x11
        /*003e*/ 	.short	(.L_11 - .L_10)
	.align		4
.L_10:
        /*0040*/ 	.word	index@(paged_attention_v2_kernel)
        /*0044*/ 	.word	0x00000000


	//----- nvinfo : EIATTR_REGCOUNT
	.align		4
.L_11:
        /*0048*/ 	.byte	0x04, 0x2f
        /*004a*/ 	.short	(.L_13 - .L_12)
	.align		4
.L_12:
        /*004c*/ 	.word	index@(paged_attention_reduce_kernel)
        /*0050*/ 	.word	0x00000020


	//----- nvinfo : EIATTR_FRAME_SIZE
	.align		4
.L_13:
        /*0054*/ 	.byte	0x04, 0x11
        /*0056*/ 	.short	(.L_15 - .L_14)
	.align		4
.L_14:
        /*0058*/ 	.word	index@($__internal_0_$__cuda_sm3x_div_rn_noftz_f32_slowpath)
        /*005c*/ 	.word	0x00000000


	//----- nvinfo : EIATTR_FRAME_SIZE
	.align		4
.L_15:
        /*0060*/ 	.byte	0x04, 0x11
        /*0062*/ 	.short	(.L_17 - .L_16)
	.align		4
.L_16:
        /*0064*/ 	.word	index@(paged_attention_reduce_kernel)
        /*0068*/ 	.word	0x00000000


	//----- nvinfo : EIATTR_MIN_STACK_SIZE
	.align		4
.L_17:
        /*006c*/ 	.byte	0x04, 0x12
        /*006e*/ 	.short	(.L_19 - .L_18)
	.align		4
.L_18:
        /*0070*/ 	.word	index@(paged_attention_reduce_kernel)
        /*0074*/ 	.word	0x00000000


	//----- nvinfo : EIATTR_MIN_STACK_SIZE
	.align		4
.L_19:
        /*0078*/ 	.byte	0x04, 0x12
        /*007a*/ 	.short	(.L_21 - .L_20)
	.align		4
.L_20:
        /*007c*/ 	.word	index@(paged_attention_v2_kernel)
        /*0080*/ 	.word	0x00000000


	//----- nvinfo : EIATTR_MIN_STACK_SIZE
	.align		4
.L_21:
        /*0084*/ 	.byte	0x04, 0x12
        /*0086*/ 	.short	(.L_23 - .L_22)
	.align		4
.L_22:
        /*0088*/ 	.word	index@(paged_attention_v1_kernel)
        /*008c*/ 	.word	0x00000000
.L_23:


//--------------------- .nv.compat                --------------------------
	.section	.nv.compat,"",@"SHT_CUDA_COMPAT_INFO"
	.align	4
        /*0000*/ 	.byte	0x02, 0x09, 0x00, 0x00, 0x02, 0x02, 0x01, 0x00, 0x02, 0x05, 0x05, 0x00, 0x03, 0x07, 0x01, 0x01
        /*0010*/ 	.byte	0x02, 0x03, 0x00, 0x00, 0x02, 0x06, 0x01, 0x00, 0x04, 0x0b, 0x08, 0x00, 0x01, 0x00, 0x00, 0x00
        /*0020*/ 	.byte	0x00, 0x00, 0x00, 0x00


//--------------------- .nv.info.paged_attention_reduce_kernel --------------------------
	.section	.nv.info.paged_attention_reduce_kernel,"",@"SHT_CUDA_INFO"
	.sectionflags	@""
	.align	4


	//----- nvinfo : EIATTR_CUDA_API_VERSION
	.align		4
        /*0000*/ 	.byte	0x04, 0x37
        /*0002*/ 	.short	(.L_25 - .L_24)
.L_24:
        /*0004*/ 	.word	0x00000082


	//----- nvinfo : EIATTR_KPARAM_INFO
	.align		4
.L_25:
        /*0008*/ 	.byte	0x04, 0x17
        /*000a*/ 	.short	(.L_27 - .L_26)
.L_26:
        /*000c*/ 	.word	0x00000000
        /*0010*/ 	.short	0x0007
        /*0012*/ 	.short	0x002c
        /*0014*/ 	.byte	0x00, 0xf0, 0x11, 0x00


	//----- nvinfo : EIATTR_KPARAM_INFO
	.align		4
.L_27:
        /*0018*/ 	.byte	0x04, 0x17
        /*001a*/ 	.short	(.L_29 - .L_28)
.L_28:
        /*001c*/ 	.word	0x00000000
        /*0020*/ 	.short	0x0006
        /*0022*/ 	.short	0x0028
        /*0024*/ 	.byte	0x00, 0xf0, 0x11, 0x00


	//----- nvinfo : EIATTR_KPARAM_INFO
	.align		4
.L_29:
        /*0028*/ 	.byte	0x04, 0x17
        /*002a*/ 	.short	(.L_31 - .L_30)
.L_30:
        /*002c*/ 	.word	0x00000000
        /*0030*/ 	.short	0x0005
        /*0032*/ 	.short	0x0024
        /*0034*/ 	.byte	0x00, 0xf0, 0x11, 0x00


	//----- nvinfo : EIATTR_KPARAM_INFO
	.align		4
.L_31:
        /*0038*/ 	.byte	0x04, 0x17
        /*003a*/ 	.short	(.L_33 - .L_32)
.L_32:
        /*003c*/ 	.word	0x00000000
        /*0040*/ 	.short	0x0004
        /*0042*/ 	.short	0x0020
        /*0044*/ 	.byte	0x00, 0xf0, 0x11, 0x00


	//----- nvinfo : EIATTR_KPARAM_INFO
	.align		4
.L_33:
        /*0048*/ 	.byte	0x04, 0x17
        /*004a*/ 	.short	(.L_35 - .L_34)
.L_34:
        /*004c*/ 	.word	0x00000000
        /*0050*/ 	.short	0x0003
        /*0052*/ 	.short	0x0018
        /*0054*/ 	.byte	0x00, 0xf5, 0x21, 0x00


	//----- nvinfo : EIATTR_KPARAM_INFO
	.align		4
.L_35:
        /*0058*/ 	.byte	0x04, 0x17
        /*005a*/ 	.short	(.L_37 - .L_36)
.L_36:
        /*005c*/ 	.word	0x00000000
        /*0060*/ 	.short	0x0002
        /*0062*/ 	.short	0x0010
        /*0064*/ 	.byte	0x00, 0xf5, 0x21, 0x00


	//----- nvinfo : EIATTR_KPARAM_INFO
	.align		4
.L_37:
        /*0068*/ 	.byte	0x04, 0x17
        /*006a*/ 	.short	(.L_39 - .L_38)
.L_38:
        /*006c*/ 	.word	0x00000000
        /*0070*/ 	.short	0x0001
        /*0072*/ 	.short	0x0008
        /*0074*/ 	.byte	0x00, 0xf5, 0x21, 0x00


	//----- nvinfo : EIATTR_KPARAM_INFO
	.align		4
.L_39:
        /*0078*/ 	.byte	0x04, 0x17
        /*007a*/ 	.short	(.L_41 - .L_40)
.L_40:
        /*007c*/ 	.word	0x00000000
        /*0080*/ 	.short	0x0000
        /*0082*/ 	.short	0x0000
        /*0084*/ 	.byte	0x00, 0xf5, 0x21, 0x00


	//----- nvinfo : EIATTR_SPARSE_MMA_MASK
	.align		4
.L_41:
        /*0088*/ 	.byte	0x03, 0x50
        /*008a*/ 	.short	0x0000


	//----- nvinfo : EIATTR_MAXREG_COUNT
	.align		4
        /*008c*/ 	.byte	0x03, 0x1b
        /*008e*/ 	.short	0x00ff


	//----- nvinfo : EIATTR_MERCURY_ISA_VERSION
	.align		4
        /*0090*/ 	.byte	0x03, 0x5f
        /*0092*/ 	.short	0x0101


	//----- nvinfo : EIATTR_VRC_CTA_INIT_COUNT
	.align		4
        /*0094*/ 	.byte	0x02, 0x4a
	.zero		1
	.zero		1


	//----- nvinfo : EIATTR_EXIT_INSTR_OFFSETS
	.align		4
        /*0098*/ 	.byte	0x04, 0x1c
        /*009a*/ 	.short	(.L_43 - .L_42)


	//   ....[0]....
.L_42:
        /*009c*/ 	.word	0x00000040


	//   ....[1]....
        /*00a0*/ 	.word	0x00002210


	//   ....[2]....
        /*00a4*/ 	.word	0x00002300


	//   ....[3]....
        /*00a8*/ 	.word	0x00003690


	//----- nvinfo : EIATTR_CRS_STACK_SIZE
	.align		4
.L_43:
        /*00ac*/ 	.byte	0x04, 0x1e
        /*00ae*/ 	.short	(.L_45 - .L_44)
.L_44:
        /*00b0*/ 	.word	0x00000000


	//----- nvinfo : EIATTR_CBANK_PARAM_SIZE
	.align		4
.L_45:
        /*00b4*/ 	.byte	0x03, 0x19
        /*00b6*/ 	.short	0x0030


	//----- nvinfo : EIATTR_PARAM_CBANK
	.align		4
        /*00b8*/ 	.byte	0x04, 0x0a
        /*00ba*/ 	.short	(.L_47 - .L_46)
	.align		4
.L_46:
        /*00bc*/ 	.word	index@(.nv.constant0.paged_attention_reduce_kernel)
        /*00c0*/ 	.short	0x0380
        /*00c2*/ 	.short	0x0030


	//----- nvinfo : EIATTR_SW_WAR
	.align		4
.L_47:
        /*00c4*/ 	.byte	0x04, 0x36
        /*00c6*/ 	.short	(.L_49 - .L_48)
.L_48:
        /*00c8*/ 	.word	0x00000008
.L_49:


//--------------------- .nv.info.paged_attention_v2_kernel --------------------------
	.section	.nv.info.paged_attention_v2_kernel,"",@"SHT_CUDA_INFO"
	.sectionflags	@""
	.align	4


	//----- nvinfo : EIATTR_CUDA_API_VERSION
	.align		4
        /*0000*/ 	.byte	0x04, 0x37
        /*0002*/ 	.short	(.L_51 - .L_50)
.L_50:
        /*0004*/ 	.word	0x00000082


	//----- nvinfo : EIATTR_KPARAM_INFO
	.align		4
.L_51:
        /*0008*/ 	.byte	0x04, 0x17
        /*000a*/ 	.short	(.L_53 - .L_52)
.L_52:
        /*000c*/ 	.word	0x00000000
        /*0010*/ 	.short	0x000e
        /*0012*/ 	.short	0x0058
        /*0014*/ 	.byte	0x00, 0xf0, 0x11, 0x00


	//----- nvinfo : EIATTR_KPARAM_INFO
	.align		4
.L_53:
        /*0018*/ 	.byte	0x04, 0x17
        /*001a*/ 	.short	(.L_55 - .L_54)
.L_54:
        /*001c*/ 	.word	0x00000000
        /*0020*/ 	.short	0x000d
        /*0022*/ 	.short	0x0054
        /*0024*/ 	.byte	0x00, 0xf0, 0x11, 0x00


	//----- nvinfo : EIATTR_KPARAM_INFO
	.align		4
.L_55:
        /*0028*/ 	.byte	0x04, 0x17
        /*002a*/ 	.short	(.L_57 - .L_56)
.L_56:
        /*002c*/ 	.word	0x00000000
        /*0030*/ 	.short	0x000c
        /*0032*/ 	.short	0x0050
        /*0034*/ 	.byte	0x00, 0xf0, 0x11, 0x00


	//----- nvinfo : EIATTR_KPARAM_INFO
	.align		4
.L_57:
        /*0038*/ 	.byte	0x04, 0x17
        /*003a*/ 	.short	(.L_59 - .L_58)
.L_58:
        /*003c*/ 	.word	0x00000000
        /*0040*/ 	.short	0x000b
        /*0042*/ 	.short	0x004c
        /*0044*/ 	.byte	0x00, 0xf0, 0x11, 0x00


	//----- nvinfo : EIATTR_KPARAM_INFO
	.align		4
.L_59:
        /*0048*/ 	.byte	0x04, 0x17
        /*004a*/ 	.short	(.L_61 - .L_60)
.L_60:
        /*004c*/ 	.word	0x00000000
        /*0050*/ 	.short	0x000a
        /*0052*/ 	.short	0x0048
        /*0054*/ 	.byte	0x00, 0xf0, 0x11, 0x00


	//----- nvinfo : EIATTR_KPARAM_INFO
	.align		4
.L_61:
        /*0058*/ 	.byte	0x04, 0x17
        /*005a*/ 	.short	(.L_63 - .L_62)
.L_62:
        /*005c*/ 	.word	0x00000000
        /*0060*/ 	.short	0x0009
        /*0062*/ 	.short	0x0044
        /*0064*/ 	.byte	0x00, 0xf0, 0x11, 0x00


	//----- nvinfo : EIATTR_KPARAM_INFO
	.align		4
.L_63:
        /*0068*/ 	.byte	0x04, 0x17
        /*006a*/ 	.short	(.L_65 - .L_64)
.L_64:
        /*006c*/ 	.word	0x00000000
        /*0070*/ 	.short	0x0008
        /*0072*/ 	.short	0x0040
        /*0074*/ 	.byte	0x00, 0xf0, 0x11, 0x00


	//----- nvinfo : EIATTR_KPARAM_INFO
	.align		4
.L_65:
        /*0078*/ 	.byte	0x04, 0x17
        /*007a*/ 	.short	(.L_67 - .L_66)
.L_66:
        /*007c*/ 	.word	0x00000000
        /*0080*/ 	.short	0x0007
        /*0082*/ 	.short	0x0038
        /*0084*/ 	.byte	0x00, 0xf5, 0x21, 0x00


	//----- nvinfo : EIATTR_KPARAM_INFO
	.align		4
.L_67:
        /*0088*/ 	.byte	0x04, 0x17
        /*008a*/ 	.short	(.L_69 - .L_68)
.L_68:
        /*008c*/ 	.word	0x00000000
        /*0090*/ 	.short	0x0006
        /*0092*/ 	.short	0x0030
        /*0094*/ 	.byte	0x00, 0xf5, 0x21, 0x00


	//----- nvinfo : EIATTR_KPARAM_INFO
	.align		4
.L_69:
        /*0098*/ 	.byte	0x04, 0x17
        /*009a*/ 	.short	(.L_71 - .L_70)
.L_70:
        /*009c*/ 	.word	0x00000000
        /*00a0*/ 	.short	0x0005
        /*00a2*/ 	.short	0x0028
        /*00a4*/ 	.byte	0x00, 0xf5, 0x21, 0x00


	//----- nvinfo : EIATTR_KPARAM_INFO
	.align		4
.L_71:
        /*00a8*/ 	.byte	0x04, 0x17
        /*00aa*/ 	.short	(.L_73 - .L_72)
.L_72:
        /*00ac*/ 	.word	0x00000000
        /*00b0*/ 	.short	0x0004
        /*00b2*/ 	.short	0x0020
        /*00b4*/ 	.byte	0x00, 0xf5, 0x21, 0x00


	//----- nvinfo : EIATTR_KPARAM_INFO
	.align		4
.L_73:
        /*00b8*/ 	.byte	0x04, 0x17
        /*00ba*/ 	.short	(.L_75 - .L_74)
.L_74:
        /*00bc*/ 	.word	0x00000000
        /*00c0*/ 	.short	0x0003
        /*00c2*/ 	.short	0x0018
        /*00c4*/ 	.byte	0x00, 0xf5, 0x21, 0x00


	//----- nvinfo : EIATTR_KPARAM_INFO
	.align		4
.L_75:
        /*00c8*/ 	.byte	0x04, 0x17
        /*00ca*/ 	.short	(.L_77 - .L_76)
.L_76:
        /*00cc*/ 	.word	0x00000000
        /*00d0*/ 	.short	0x0002
        /*00d2*/ 	.short	0x0010
        /*00d4*/ 	.byte	0x00, 0xf5, 0x21, 0x00


	//----- nvinfo : EIATTR_KPARAM_INFO
	.align		4
.L_77:
        /*00d8*/ 	.byte	0x04, 0x17
        /*00da*/ 	.short	(.L_79 - .L_78)
.L_78:
        /*00dc*/ 	.word	0x00000000
        /*00e0*/ 	.short	0x0001
        /*00e2*/ 	.short	0x0008
        /*00e4*/ 	.byte	0x00, 0xf5, 0x21, 0x00


	//----- nvinfo : EIATTR_KPARAM_INFO
	.align		4
.L_79:
        /*00e8*/ 	.byte	0x04, 0x17
        /*00ea*/ 	.short	(.L_81 - .L_80)
.L_80:
        /*00ec*/ 	.word	0x00000000
        /*00f0*/ 	.short	0x0000
        /*00f2*/ 	.short	0x0000
        /*00f4*/ 	.byte	0x00, 0xf5, 0x21, 0x00


	//----- nvinfo : EIATTR_SPARSE_MMA_MASK
	.align		4
.L_81:
        /*00f8*/ 	.byte	0x03, 0x50
        /*00fa*/ 	.short	0x0000


	//----- nvinfo : EIATTR_MAXREG_COUNT
	.align		4
        /*00fc*/ 	.byte	0x03, 0x1b
        /*00fe*/ 	.short	0x00ff


	//----- nvinfo : EIATTR_NUM_BARRIERS
	.align		4
        /*0100*/ 	.byte	0x02, 0x4c
        /*0102*/ 	.byte	0x01
	.zero		1


	//----- nvinfo : EIATTR_MERCURY_ISA_VERSION
	.align		4
        /*0104*/ 	.byte	0x03, 0x5f
        /*0106*/ 	.short	0x0101


	//----- nvinfo : EIATTR_INT_WARP_WIDE_INSTR_OFFSETS
	.align		4
        /*0108*/ 	.byte	0x04, 0x31
        /*010a*/ 	.short	(.L_83 - .L_82)


	//   ....[0]....
.L_82:
        /*010c*/ 	.word	0x00000f20


	//   ....[1]....
        /*0110*/ 	.word	0x00000f30


	//----- nvinfo : EIATTR_COOP_GROUP_MASK_REGIDS
	.align		4
.L_83:
        /*0114*/ 	.byte	0x04, 0x29
        /*0116*/ 	.short	(.L_85 - .L_84)


	//   ....[0]....
.L_84:
        /*0118*/ 	.word	0xffffffff


	//   ....[1]....
        /*011c*/ 	.word	0xffffffff


	//   ....[2]....
        /*0120*/ 	.word	0xffffffff


	//   ....[3]....
        /*0124*/ 	.word	0xffffffff


	//   ....[4]....
        /*0128*/ 	.word	0xffffffff


	//   ....[5]....
        /*012c*/ 	.word	0xffffffff


	//   ....[6]....
        /*0130*/ 	.word	0xffffffff


	//   ....[7]....
        /*0134*/ 	.word	0xffffffff


	//   ....[8]....
        /*0138*/ 	.word	0xffffffff


	//   ....[9]....
        /*013c*/ 	.word	0xffffffff


	//----- nvinfo : EIATTR_COOP_GROUP_INSTR_OFFSETS
	.align		4
.L_85:
        /*0140*/ 	.byte	0x04, 0x28
        /*0142*/ 	.short	(.L_87 - .L_86)


	//   ....[0]....
.L_86:
        /*0144*/ 	.word	0x00000e30


	//   ....[1]....
        /*0148*/ 	.word	0x00000e60


	//   ....[2]....
        /*014c*/ 	.word	0x00000e80


	//   ....[3]....
        /*0150*/ 	.word	0x00000ea0


	//   ....[4]....
        /*0154*/ 	.word	0x00000ed0


	//   ....[5]....
        /*0158*/ 	.word	0x000011e0


	//   ....[6]....
        /*015c*/ 	.word	0x00001240


	//   ....[7]....
        /*0160*/ 	.word	0x00001260


	//   ....[8]....
        /*0164*/ 	.word	0x00001280


	//   ....[9]....
        /*0168*/ 	.word	0x000012a0


	//----- nvinfo : EIATTR_VRC_CTA_INIT_COUNT
	.align		4
.L_87:
        /*016c*/ 	.byte	0x02, 0x4a
	.zero		1
	.zero		1


	//----- nvinfo : EIATTR_EXIT_INSTR_OFFSETS
	.align		4
        /*0170*/ 	.byte	0x04, 0x1c
        /*0172*/ 	.short	(.L_89 - .L_88)


	//   ....[0]....
.L_88:
        /*0174*/ 	.word	0x00000040


	//   ....[1]....
        /*0178*/ 	.word	0x000000a0


	//   ....[2]....
        /*017c*/ 	.word	0x000000f0


	//   ....[3]....
        /*0180*/ 	.word	0x00002780


	//   ....[4]....
        /*0184*/ 	.word	0x00002860


	//----- nvinfo : EIATTR_CRS_STACK_SIZE
	.align		4
.L_89:
        /*0188*/ 	.byte	0x04, 0x1e
        /*018a*/ 	.short	(.L_91 - .L_90)
.L_90:
        /*018c*/ 	.word	0x00000000


	//----- nvinfo : EIATTR_CBANK_PARAM_SIZE
	.align		4
.L_91:
        /*0190*/ 	.byte	0x03, 0x19
        /*0192*/ 	.short	0x005c


	//----- nvinfo : EIATTR_PARAM_CBANK
	.align		4
        /*0194*/ 	.byte	0x04, 0x0a
        /*0196*/ 	.short	(.L_93 - .L_92)
	.align		4
.L_92:
        /*0198*/ 	.word	index@(.nv.constant0.paged_attention_v2_kernel)
        /*019c*/ 	.short	0x0380
        /*019e*/ 	.short	0x005c


	//----- nvinfo : EIATTR_SW_WAR
	.align		4
.L_93:
        /*01a0*/ 	.byte	0x04, 0x36
        /*01a2*/ 	.short	(.L_95 - .L_94)
.L_94:
        /*01a4*/ 	.word	0x00000008
.L_95:


//--------------------- .nv.info.paged_attention_v1_kernel --------------------------
	.section	.nv.info.paged_attention_v1_kernel,"",@"SHT_CUDA_INFO"
	.sectionflags	@""
	.align	4


	//----- nvinfo : EIATTR_CUDA_API_VERSION
	.align		4
        /*0000*/ 	.byte	0x04, 0x37
        /*0002*/ 	.short	(.L_97 - .L_96)
.L_96:
        /*0004*/ 	.word	0x00000082


	//----- nvinfo : EIATTR_KPARAM_INFO
	.align		4
.L_97:
        /*0008*/ 	.byte	0x04, 0x17
        /*000a*/ 	.short	(.L_99 - .L_98)
.L_98:
        /*000c*/ 	.word	0x00000000
        /*0010*/ 	.short	0x000b
        /*0012*/ 	.short	0x0044
        /*0014*/ 	.byte	0x00, 0xf0, 0x11, 0x00


	//----- nvinfo : EIATTR_KPARAM_INFO
	.align		4
.L_99:
        /*0018*/ 	.byte	0x04, 0x17
        /*001a*/ 	.short	(.L_101 - .L_100)
.L_100:
        /*001c*/ 	.word	0x00000000
        /*0020*/ 	.short	0x000a
        /*0022*/ 	.short	0x0040
        /*0024*/ 	.byte	0x00, 0xf0, 0x11, 0x00


	//----- nvinfo : EIATTR_KPARAM_INFO
	.align		4
.L_101:
        /*0028*/ 	.byte	0x04, 0x17
        /*002a*/ 	.short	(.L_103 - .L_102)
.L_102:
        /*002c*/ 	.word	0x00000000
        /*0030*/ 	.short	0x0009
        /*0032*/ 	.short	0x003c
        /*0034*/ 	.byte	0x00, 0xf0, 0x11, 0x00


	//----- nvinfo : EIATTR_KPARAM_INFO
	.align		4
.L_103:
        /*0038*/ 	.byte	0x04, 0x17
        /*003a*/ 	.short	(.L_105 - .L_104)
.L_104:
        /*003c*/ 	.word	0x00000000
        /*0040*/ 	.short	0x0008
        /*0042*/ 	.short	0x0038
        /*0044*/ 	.byte	0x00, 0xf0, 0x11, 0x00


	//----- nvinfo : EIATTR_KPARAM_INFO
	.align		4
.L_105:
        /*0048*/ 	.byte	0x04, 0x17
        /*004a*/ 	.short	(.L_107 - .L_106)
.L_106:
        /*004c*/ 	.word	0x00000000
        /*0050*/ 	.short	0x0007
        /*0052*/ 	.short	0x0034
        /*0054*/ 	.byte	0x00, 0xf0, 0x11, 0x00


	//----- nvinfo : EIATTR_KPARAM_INFO
	.align		4
.L_107:
        /*0058*/ 	.byte	0x04, 0x17
        /*005a*/ 	.short	(.L_109 - .L_108)
.L_108:
        /*005c*/ 	.word	0x00000000
        /*0060*/ 	.short	0x0006
        /*0062*/ 	.short	0x0030
        /*0064*/ 	.byte	0x00, 0xf0, 0x11, 0x00


	//----- nvinfo : EIATTR_KPARAM_INFO
	.align		4
.L_109:
        /*0068*/ 	.byte	0x04, 0x17
        /*006a*/ 	.short	(.L_111 - .L_110)
.L_110:
        /*006c*/ 	.word	0x00000000
        /*0070*/ 	.short	0x0005
        /*0072*/ 	.short	0x0028
        /*0074*/ 	.byte	0x00, 0xf5, 0x21, 0x00


	//----- nvinfo : EIATTR_KPARAM_INFO
	.align		4
.L_111:
        /*0078*/ 	.byte	0x04, 0x17
        /*007a*/ 	.short	(.L_113 - .L_112)
.L_112:
        /*007c*/ 	.word	0x00000000
        /*0080*/ 	.short	0x0004
        /*0082*/ 	.short	0x0020
        /*0084*/ 	.byte	0x00, 0xf5, 0x21, 0x00


	//----- nvinfo : EIATTR_KPARAM_INFO
	.align		4
.L_113:
        /*0088*/ 	.byte	0x04, 0x17
        /*008a*/ 	.short	(.L_115 - .L_114)
.L_114:
        /*008c*/ 	.word	0x00000000
        /*0090*/ 	.short	0x0003
        /*0092*/ 	.short	0x0018
        /*0094*/ 	.byte	0x00, 0xf5, 0x21, 0x00


	//----- nvinfo : EIATTR_KPARAM_INFO
	.align		4
.L_115:
        /*0098*/ 	.byte	0x04, 0x17
        /*009a*/ 	.short	(.L_117 - .L_116)
.L_116:
        /*009c*/ 	.word	0x00000000
        /*00a0*/ 	.short	0x0002
        /*00a2*/ 	.short	0x0010
        /*00a4*/ 	.byte	0x00, 0xf5, 0x21, 0x00


	//----- nvinfo : EIATTR_KPARAM_INFO
	.align		4
.L_117:
        /*00a8*/ 	.byte	0x04, 0x17
        /*00aa*/ 	.short	(.L_119 - .L_118)
.L_118:
        /*00ac*/ 	.word	0x00000000
        /*00b0*/ 	.short	0x0001
        /*00b2*/ 	.short	0x0008
        /*00b4*/ 	.byte	0x00, 0xf5, 0x21, 0x00


	//----- nvinfo : EIATTR_KPARAM_INFO
	.align		4
.L_119:
        /*00b8*/ 	.byte	0x04, 0x17
        /*00ba*/ 	.short	(.L_121 - .L_120)
.L_120:
        /*00bc*/ 	.word	0x00000000
        /*00c0*/ 	.short	0x0000
        /*00c2*/ 	.short	0x0000
        /*00c4*/ 	.byte	0x00, 0xf5, 0x21, 0x00


	//----- nvinfo : EIATTR_SPARSE_MMA_MASK
	.align		4
.L_121:
        /*00c8*/ 	.byte	0x03, 0x50
        /*00ca*/ 	.short	0x0000


	//----- nvinfo : EIATTR_MAXREG_COUNT
	.align		4
        /*00cc*/ 	.byte	0x03, 0x1b
        /*00ce*/ 	.short	0x00ff


	//----- nvinfo : EIATTR_NUM_BARRIERS
	.align		4
        /*00d0*/ 	.byte	0x02, 0x4c
        /*00d2*/ 	.byte	0x01
	.zero		1


	//----- nvinfo : EIATTR_MERCURY_ISA_VERSION
	.align		4
        /*00d4*/ 	.byte	0x03, 0x5f
        /*00d6*/ 	.short	0x0101


	//----- nvinfo : EIATTR_INT_WARP_WIDE_INSTR_OFFSETS
	.align		4
        /*00d8*/ 	.byte	0x04, 0x31
        /*00da*/ 	.short	(.L_123 - .L_122)


	//   ....[0]....
.L_122:
        /*00dc*/ 	.word	0x00000e90


	//   ....[1]....
        /*00e0*/ 	.word	0x00000ea0


	//----- nvinfo : EIATTR_COOP_GROUP_MASK_REGIDS
	.align		4
.L_123:
        /*00e4*/ 	.byte	0x04, 0x29
        /*00e6*/ 	.short	(.L_125 - .L_124)


	//   ....[0]....
.L_124:
        /*00e8*/ 	.word	0xffffffff


	//   ....[1]....
        /*00ec*/ 	.word	0xffffffff


	//   ....[2]....
        /*00f0*/ 	.word	0xffffffff


	//   ....[3]....
        /*00f4*/ 	.word	0xffffffff


	//   ....[4]....
        /*00f8*/ 	.word	0xffffffff


	//   ....[5]....
        /*00fc*/ 	.word	0xffffffff


	//   ....[6]....
        /*0100*/ 	.word	0xffffffff


	//   ....[7]....
        /*0104*/ 	.word	0xffffffff


	//   ....[8]....
        /*0108*/ 	.word	0xffffffff


	//   ....[9]....
        /*010c*/ 	.word	0xffffffff


	//----- nvinfo : EIATTR_COOP_GROUP_INSTR_OFFSETS
	.align		4
.L_125:
        /*0110*/ 	.byte	0x04, 0x28
        /*0112*/ 	.short	(.L_127 - .L_126)


	//   ....[0]....
.L_126:
        /*0114*/ 	.word	0x00000d80


	//   ....[1]....
        /*0118*/ 	.word	0x00000dd0


	//   ....[2]....
        /*011c*/ 	.word	0x00000df0


	//   ....[3]....
        /*0120*/ 	.word	0x00000e10


	//   ....[4]....
        /*0124*/ 	.word	0x00000e40


	//   ....[5]....
        /*0128*/ 	.word	0x00001110


	//   ....[6]....
        /*012c*/ 	.word	0x00001180


	//   ....[7]....
        /*0130*/ 	.word	0x000011c0


	//   ....[8]....
        /*0134*/ 	.word	0x000011e0


	//   ....[9]....
        /*0138*/ 	.word	0x00001200


	//----- nvinfo : EIATTR_VRC_CTA_INIT_COUNT
	.align		4
.L_127:
        /*013c*/ 	.byte	0x02, 0x4a
	.zero		1
	.zero		1


	//----- nvinfo : EIATTR_EXIT_INSTR_OFFSETS
	.align		4
        /*0140*/ 	.byte	0x04, 0x1c
        /*0142*/ 	.short	(.L_129 - .L_128)


	//   ....[0]....
.L_128:
        /*0144*/ 	.word	0x00000040


	//   ....[1]....
        /*0148*/ 	.word	0x000000a0


	//   ....[2]....
        /*014c*/ 	.word	0x00001520


	//   ....[3]....
        /*0150*/ 	.word	0x00002510


	//----- nvinfo : EIATTR_CRS_STACK_SIZE
	.align		4
.L_129:
        /*0154*/ 	.byte	0x04, 0x1e
        /*0156*/ 	.short	(.L_131 - .L_130)
.L_130:
        /*0158*/ 	.word	0x00000000


	//----- nvinfo : EIATTR_CBANK_PARAM_SIZE
	.align		4
.L_131:
        /*015c*/ 	.byte	0x03, 0x19
        /*015e*/ 	.short	0x0048


	//----- nvinfo : EIATTR_PARAM_CBANK
	.align		4
        /*0160*/ 	.byte	0x04, 0x0a
        /*0162*/ 	.short	(.L_133 - .L_132)
	.align		4
.L_132:
        /*0164*/ 	.word	index@(.nv.constant0.paged_attention_v1_kernel)
        /*0168*/ 	.short	0x0380
        /*016a*/ 	.short	0x0048


	//----- nvinfo : EIATTR_SW_WAR
	.align		4
.L_133:
        /*016c*/ 	.byte	0x04, 0x36
        /*016e*/ 	.short	(.L_135 - .L_134)
.L_134:
        /*0170*/ 	.word	0x00000008
.L_135:


//--------------------- .nv.callgraph             --------------------------
	.section	.nv.callgraph,"",@"SHT_CUDA_CALLGRAPH"
	.align	4
	.sectionentsize	8
	.align		4
        /*0000*/ 	.word	0x00000000
	.align		4
        /*0004*/ 	.word	0xffffffff
	.align		4
        /*0008*/ 	.word	0x00000000
	.align		4
        /*000c*/ 	.word	0xfffffffe
	.align		4
        /*0010*/ 	.word	0x00000000
	.align		4
        /*0014*/ 	.word	0xfffffffd
	.align		4
        /*0018*/ 	.word	0x00000000
	.align		4
        /*001c*/ 	.word	0xfffffffc


//--------------------- .text.paged_attention_reduce_kernel --------------------------
	.section	.text.paged_attention_reduce_kernel,"ax",@progbits
	.align	128
        .global         paged_attention_reduce_kernel
        .type           paged_attention_reduce_kernel,@function
        .size           paged_attention_reduce_kernel,(.L_x_113 - paged_attention_reduce_kernel)
        .other          paged_attention_reduce_kernel,@"STO_CUDA_ENTRY STV_DEFAULT"
paged_attention_reduce_kernel:
.text.paged_attention_reduce_kernel:
[----:B------:R-:W-:Y:S08]  /*0000*/  LDC R1, c[0x0][0x37c] ;  /* 0x0000df00ff017b82 */ /* 0x000ff00000000800 */
[----:B------:R-:W0:Y:S08]  /*0010*/  S2UR UR6, SR_CTAID.X ;  /* 0x00000000000679c3 */ /* 0x000e300000002500 */
[----:B------:R-:W0:Y:S02]  /*0020*/  LDC R0, c[0x0][0x3a0] ;  /* 0x0000e800ff007b82 */ /* 0x000e240000000800 */
[----:B0-----:R-:W-:-:S13]  /*0030*/  ISETP.LE.U32.AND P0, PT, R0, UR6, PT ;  /* 0x0000000600007c0c */ /* 0x001fda000bf03070 */
[----:B------:R-:W-:Y:S05]  /*0040*/  @P0 EXIT ;  /* 0x000000000000094d */ /* 0x000fea0003800000 */
[----:B------:R-:W0:Y:S01]  /*0050*/  LDCU UR7, c[0x0][0x3ac] ;  /* 0x00007580ff0777ac */ /* 0x000e220008000800 */
[----:B------:R-:W1:Y:S01]  /*0060*/  S2R R11, SR_TID.X ;  /* 0x00000000000b7919 */ /* 0x000e620000002100 */
[----:B------:R-:W2:Y:S01]  /*0070*/  S2UR UR8, SR_CTAID.Y ;  /* 0x00000000000879c3 */ /* 0x000ea20000002600 */
[----:B------:R-:W-:Y:S01]  /*0080*/  HFMA2 R10, -RZ, RZ, -32.65625, 4.5359134674072265625e-05 ;  /* 0xd01502f9ff0a7431 */ /* 0x000fe200000001ff */
[----:B------:R-:W3:Y:S01]  /*0090*/  LDCU.64 UR20, c[0x0][0x358] ;  /* 0x00006b00ff1477ac */ /* 0x000ee20008000a00 */
[----:B0-----:R-:W-:-:S09]  /*00a0*/  UISETP.NE.AND UP0, UPT, UR7, URZ, UPT ;  /* 0x000000ff0700728c */ /* 0x001fd2000bf05270 */
[----:B--23--:R-:W-:Y:S05]  /*00b0*/  BRA.U !UP0, `(.L_x_0) ;  /* 0x0000000d08187547 */ /* 0x00cfea000b800000 */
[----:B------:R-:W0:Y:S01]  /*00c0*/  LDCU UR9, c[0x0][0x3a4] ;  /* 0x00007480ff0977ac */ /* 0x000e220008000800 */
[----:B------:R-:W-:Y:S01]  /*00d0*/  MOV R10, 0xd01502f9 ;  /* 0xd01502f9000a7802 */ /* 0x000fe20000000f00 */
[----:B------:R-:W-:Y:S02]  /*00e0*/  UISETP.GE.U32.AND UP1, UPT, UR7, 0x10, UPT ;  /* 0x000000100700788c */ /* 0x000fe4000bf26070 */
[----:B------:R-:W-:Y:S01]  /*00f0*/  ULOP3.LUT UR31, UR7, 0xf, URZ, 0xc0, !UPT ;  /* 0x0000000f071f7892 */ /* 0x000fe2000f8ec0ff */
[----:B------:R-:W-:-:S03]  /*0100*/  UMOV UR4, URZ ;  /* 0x000000ff00047c82 */ /* 0x000fc60008000000 */
[----:B------:R-:W-:Y:S02]  /*0110*/  UISETP.NE.AND UP0, UPT, UR31, URZ, UPT ;  /* 0x000000ff1f00728c */ /* 0x000fe4000bf05270 */
[----:B0-----:R-:W-:Y:S01]  /*0120*/  UIMAD UR9, UR6, UR9, UR8 ;  /* 0x00000009060972a4 */ /* 0x001fe2000f8e0208 */
[----:B------:R-:W-:Y:S11]  /*0130*/  BRA.U !UP1, `(.L_x_1) ;  /* 0x0000000509847547 */ /* 0x000ff6000b800000 */
[----:B------:R-:W-:Y:S01]  /*0140*/  MOV R10, 0xd01502f9 ;  /* 0xd01502f9000a7802 */ /* 0x000fe20000000f00 */
[----:B------:R-:W0:Y:S01]  /*0150*/  LDCU UR30, c[0x0][0x3ac] ;  /* 0x00007580ff1e77ac */ /* 0x000e220008000800 */
[----:B------:R-:W2:Y:S01]  /*0160*/  LDCU.64 UR28, c[0x0][0x398] ;  /* 0x00007300ff1c77ac */ /* 0x000ea20008000a00 */
[----:B------:R-:W-:Y:S01]  /*0170*/  ULOP3.LUT UR4, UR7, 0xfffffff0, URZ, 0xc0, !UPT ;  /* 0xfffffff007047892 */ /* 0x000fe2000f8ec0ff */
[----:B------:R-:W-:-:S11]  /*0180*/  UMOV UR5, URZ ;  /* 0x000000ff00057c82 */ /* 0x000fd60008000000 */
.L_x_2:
[----:B0-----:R-:W-:Y:S02]  /*0190*/  UMOV UR7, UR30 ;  /* 0x0000001e00077c82 */ /* 0x001fe40008000000 */
[----:B------:R-:W-:-:S04]  /*01a0*/  UIMAD UR16, UR9, UR7, UR5 ;  /* 0x00000007091072a4 */ /* 0x000fc8000f8e0205 */
[----:B------:R-:W-:Y:S02]  /*01b0*/  UIADD3 UR10, UPT, UPT, UR16, 0x1, URZ ;  /* 0x00000001100a7890 */ /* 0x000fe4000fffe0ff */
[----:B------:R-:W-:Y:S02]  /*01c0*/  UIADD3 UR12, UPT, UPT, UR16, 0x2, URZ ;  /* 0x00000002100c7890 */ /* 0x000fe4000fffe0ff */
[----:B------:R-:W-:Y:S02]  /*01d0*/  UIADD3 UR14, UPT, UPT, UR16, 0x3, URZ ;  /* 0x00000003100e7890 */ /* 0x000fe4000fffe0ff */
[----:B--2---:R-:W-:Y:S02]  /*01e0*/  UIMAD.WIDE.U32 UR10, UR10, 0x4, UR28 ;  /* 0x000000040a0a78a5 */ /* 0x004fe4000f8e001c */
[----:B------:R-:W-:Y:S02]  /*01f0*/  UIMAD.WIDE.U32 UR12, UR12, 0x4, UR28 ;  /* 0x000000040c0c78a5 */ /* 0x000fe4000f8e001c */
[----:B------:R-:W-:-:S02]  /*0200*/  UIMAD.WIDE.U32 UR26, UR16, 0x4, UR28 ;  /* 0x00000004101a78a5 */ /* 0x000fc4000f8e001c */
[----:B------:R-:W-:Y:S02]  /*0210*/  UIADD3 UR17, UPT, UPT, UR16, 0x4, URZ ;  /* 0x0000000410117890 */ /* 0x000fe4000fffe0ff */
[----:B------:R-:W-:Y:S02]  /*0220*/  UIADD3 UR18, UPT, UPT, UR16, 0x5, URZ ;  /* 0x0000000510127890 */ /* 0x000fe4000fffe0ff */
[----:B------:R-:W-:Y:S01]  /*0230*/  UIMAD.WIDE.U32 UR14, UR14, 0x4, UR28 ;  /* 0x000000040e0e78a5 */ /* 0x000fe2000f8e001c */
[----:B------:R-:W-:Y:S01]  /*0240*/  MOV R4, UR10 ;  /* 0x0000000a00047c02 */ /* 0x000fe20008000f00 */
[----:B------:R-:W-:Y:S01]  /*0250*/  UIADD3 UR19, UPT, UPT, UR16, 0x6, URZ ;  /* 0x0000000610137890 */ /* 0x000fe2000fffe0ff */
[----:B------:R-:W-:Y:S01]  /*0260*/  MOV R5, UR11 ;  /* 0x0000000b00057c02 */ /* 0x000fe20008000f00 */
[----:B------:R-:W-:Y:S01]  /*0270*/  IMAD.U32 R3, RZ, RZ, UR27 ;  /* 0x0000001bff037e24 */ /* 0x000fe2000f8e00ff */
[----:B------:R-:W-:Y:S01]  /*0280*/  MOV R6, UR12 ;  /* 0x0000000c00067c02 */ /* 0x000fe20008000f00 */
[----:B------:R-:W-:Y:S01]  /*0290*/  UIMAD.WIDE.U32 UR10, UR17, 0x4, UR28 ;  /* 0x00000004110a78a5 */ /* 0x000fe2000f8e001c */
[----:B------:R-:W-:Y:S01]  /*02a0*/  MOV R7, UR13 ;  /* 0x0000000d00077c02 */ /* 0x000fe20008000f00 */
[----:B------:R-:W-:Y:S01]  /*02b0*/  UIMAD.WIDE.U32 UR12, UR18, 0x4, UR28 ;  /* 0x00000004120c78a5 */ /* 0x000fe2000f8e001c */
[----:B------:R-:W-:Y:S01]  /*02c0*/  MOV R2, UR26 ;  /* 0x0000001a00027c02 */ /* 0x000fe20008000f00 */
[----:B------:R-:W-:Y:S01]  /*02d0*/  IMAD.U32 R8, RZ, RZ, UR14 ;  /* 0x0000000eff087e24 */ /* 0x000fe2000f8e00ff */
[----:B------:R-:W-:Y:S01]  /*02e0*/  MOV R9, UR15 ;  /* 0x0000000f00097c02 */ /* 0x000fe20008000f00 */
[----:B------:R-:W-:Y:S01]  /*02f0*/  UIADD3 UR22, UPT, UPT, UR16, 0x7, URZ ;  /* 0x0000000710167890 */ /* 0x000fe2000fffe0ff */
[----:B------:R-:W2:Y:S01]  /*0300*/  LDG.E.CONSTANT R0, desc[UR20][R4.64] ;  /* 0x0000001404007981 */ /* 0x000ea2000c1e9900 */
[----:B------:R-:W-:-:S02]  /*0310*/  UIADD3 UR23, UPT, UPT, UR16, 0x8, URZ ;  /* 0x0000000810177890 */ /* 0x000fc4000fffe0ff */
[----:B------:R-:W-:Y:S01]  /*0320*/  UIMAD.WIDE.U32 UR14, UR19, 0x4, UR28 ;  /* 0x00000004130e78a5 */ /* 0x000fe2000f8e001c */
[----:B------:R0:W2:Y:S01]  /*0330*/  LDG.E.CONSTANT R17, desc[UR20][R2.64] ;  /* 0x0000001402117981 */ /* 0x0000a2000c1e9900 */
[----:B------:R-:W-:Y:S01]  /*0340*/  UIADD3 UR24, UPT, UPT, UR16, 0x9, URZ ;  /* 0x0000000910187890 */ /* 0x000fe2000fffe0ff */
[----:B------:R-:W-:Y:S01]  /*0350*/  MOV R12, UR12 ;  /* 0x0000000c000c7c02 */ /* 0x000fe20008000f00 */
[----:B------:R-:W-:Y:S01]  /*0360*/  IMAD.U32 R13, RZ, RZ, UR13 ;  /* 0x0000000dff0d7e24 */ /* 0x000fe2000f8e00ff */
[----:B------:R-:W-:Y:S01]  /*0370*/  UIMAD.WIDE.U32 UR12, UR23, 0x4, UR28 ;  /* 0x00000004170c78a5 */ /* 0x000fe2000f8e001c */
[----:B------:R-:W-:Y:S01]  /*0380*/  MOV R14, UR14 ;  /* 0x0000000e000e7c02 */ /* 0x000fe20008000f00 */
[----:B------:R-:W-:Y:S01]  /*0390*/  UIADD3 UR25, UPT, UPT, UR16, 0xa, URZ ;  /* 0x0000000a10197890 */ /* 0x000fe2000fffe0ff */
[----:B------:R-:W-:Y:S01]  /*03a0*/  MOV R15, UR15 ;  /* 0x0000000f000f7c02 */ /* 0x000fe20008000f00 */
[----:B------:R-:W-:Y:S01]  /*03b0*/  UIADD3 UR26, UPT, UPT, UR16, 0xb, URZ ;  /* 0x0000000b101a7890 */ /* 0x000fe2000fffe0ff */
[----:B------:R-:W3:Y:S01]  /*03c0*/  LDG.E.CONSTANT R16, desc[UR20][R6.64] ;  /* 0x0000001406107981 */ /* 0x000ee2000c1e9900 */
[----:B0-----:R-:W-:-:S02]  /*03d0*/  MOV R2, UR10 ;  /* 0x0000000a00027c02 */ /* 0x001fc40008000f00 */
[----:B------:R-:W-:Y:S01]  /*03e0*/  MOV R3, UR11 ;  /* 0x0000000b00037c02 */ /* 0x000fe20008000f00 */
[----:B------:R-:W-:Y:S01]  /*03f0*/  UIMAD.WIDE.U32 UR10, UR22, 0x4, UR28 ;  /* 0x00000004160a78a5 */ /* 0x000fe2000f8e001c */
[----:B------:R-:W3:Y:S01]  /*0400*/  LDG.E.CONSTANT R19, desc[UR20][R8.64] ;  /* 0x0000001408137981 */ /* 0x000ee2000c1e9900 */
[----:B------:R-:W-:Y:S01]  /*0410*/  UIMAD.WIDE.U32 UR14, UR24, 0x4, UR28 ;  /* 0x00000004180e78a5 */ /* 0x000fe2000f8e001c */
[----:B------:R-:W-:Y:S01]  /*0420*/  IMAD.U32 R28, RZ, RZ, UR12 ;  /* 0x0000000cff1c7e24 */ /* 0x000fe2000f8e00ff */
[----:B------:R-:W-:Y:S01]  /*0430*/  MOV R29, UR13 ;  /* 0x0000000d001d7c02 */ /* 0x000fe20008000f00 */
[----:B------:R-:W-:Y:S01]  /*0440*/  UIADD3 UR27, UPT, UPT, UR16, 0xc, URZ ;  /* 0x0000000c101b7890 */ /* 0x000fe2000fffe0ff */
[----:B------:R-:W-:Y:S01]  /*0450*/  MOV R26, UR10 ;  /* 0x0000000a001a7c02 */ /* 0x000fe20008000f00 */
[----:B------:R-:W-:Y:S01]  /*0460*/  UIADD3 UR17, UPT, UPT, UR16, 0xd, URZ ;  /* 0x0000000d10117890 */ /* 0x000fe2000fffe0ff */
[----:B------:R-:W-:Y:S01]  /*0470*/  MOV R27, UR11 ;  /* 0x0000000b001b7c02 */ /* 0x000fe20008000f00 */
[----:B------:R0:W4:Y:S01]  /*0480*/  LDG.E.CONSTANT R18, desc[UR20][R2.64] ;  /* 0x0000001402127981 */ /* 0x000122000c1e9900 */
[----:B------:R-:W-:-:S02]  /*0490*/  UIMAD.WIDE.U32 UR10, UR25, 0x4, UR28 ;  /* 0x00000004190a78a5 */ /* 0x000fc4000f8e001c */
[----:B------:R-:W-:Y:S01]  /*04a0*/  UIMAD.WIDE.U32 UR12, UR26, 0x4, UR28 ;  /* 0x000000041a0c78a5 */ /* 0x000fe2000f8e001c */
[----:B------:R5:W4:Y:S01]  /*04b0*/  LDG.E.CONSTANT R21, desc[UR20][R12.64] ;  /* 0x000000140c157981 */ /* 0x000b22000c1e9900 */
[----:B------:R-:W-:Y:S01]  /*04c0*/  MOV R25, UR15 ;  /* 0x0000000f00197c02 */ /* 0x000fe20008000f00 */
[----:B------:R-:W-:Y:S01]  /*04d0*/  UIADD3 UR18, UPT, UPT, UR16, 0xe, URZ ;  /* 0x0000000e10127890 */ /* 0x000fe2000fffe0ff */
[----:B------:R-:W-:Y:S01]  /*04e0*/  MOV R24, UR14 ;  /* 0x0000000e00187c02 */ /* 0x000fe20008000f00 */
[----:B------:R-:W-:Y:S01]  /*04f0*/  UIADD3 UR22, UPT, UPT, UR16, 0xf, URZ ;  /* 0x0000000f10167890 */ /* 0x000fe2000fffe0ff */
[----:B------:R1:W4:Y:S01]  /*0500*/  LDG.E.CONSTANT R20, desc[UR20][R14.64] ;  /* 0x000000140e147981 */ /* 0x000322000c1e9900 */
[----:B------:R-:W-:Y:S02]  /*0510*/  UIMAD.WIDE.U32 UR14, UR27, 0x4, UR28 ;  /* 0x000000041b0e78a5 */ /* 0x000fe4000f8e001c */
[----:B------:R-:W-:Y:S01]  /*0520*/  UIMAD.WIDE.U32 UR16, UR17, 0x4, UR28 ;  /* 0x00000004111078a5 */ /* 0x000fe2000f8e001c */
[----:B------:R-:W4:Y:S01]  /*0530*/  LDG.E.CONSTANT R23, desc[UR20][R26.64] ;  /* 0x000000141a177981 */ /* 0x000f22000c1e9900 */
[----:B0-----:R-:W-:Y:S01]  /*0540*/  MOV R2, UR10 ;  /* 0x0000000a00027c02 */ /* 0x001fe20008000f00 */
[----:B------:R-:W-:Y:S01]  /*0550*/  IMAD.U32 R3, RZ, RZ, UR11 ;  /* 0x0000000bff037e24 */ /* 0x000fe2000f8e00ff */
[----:B------:R-:W-:Y:S01]  /*0560*/  MOV R5, UR13 ;  /* 0x0000000d00057c02 */ /* 0x000fe20008000f00 */
[----:B------:R-:W4:Y:S01]  /*0570*/  LDG.E.CONSTANT R22, desc[UR20][R28.64] ;  /* 0x000000141c167981 */ /* 0x000f22000c1e9900 */
[----:B------:R-:W-:Y:S01]  /*0580*/  MOV R4, UR12 ;  /* 0x0000000c00047c02 */ /* 0x000fe20008000f00 */
[----:B------:R-:W-:-:S02]  /*0590*/  UIMAD.WIDE.U32 UR18, UR18, 0x4, UR28 ;  /* 0x00000004121278a5 */ /* 0x000fc4000f8e001c */
[----:B------:R-:W4:Y:S01]  /*05a0*/  LDG.E.CONSTANT R25, desc[UR20][R24.64] ;  /* 0x0000001418197981 */ /* 0x000f22000c1e9900 */
[----:B------:R-:W-:Y:S01]  /*05b0*/  UIMAD.WIDE.U32 UR10, UR22, 0x4, UR28 ;  /* 0x00000004160a78a5 */ /* 0x000fe2000f8e001c */
[----:B------:R-:W-:Y:S01]  /*05c0*/  MOV R6, UR14 ;  /* 0x0000000e00067c02 */ /* 0x000fe20008000f00 */
[----:B------:R-:W-:Y:S01]  /*05d0*/  IMAD.U32 R8, RZ, RZ, UR16 ;  /* 0x00000010ff087e24 */ /* 0x000fe2000f8e00ff */
[----:B------:R-:W-:Y:S01]  /*05e0*/  MOV R7, UR15 ;  /* 0x0000000f00077c02 */ /* 0x000fe20008000f00 */
[----:B------:R-:W4:Y:S01]  /*05f0*/  LDG.E.CONSTANT R2, desc[UR20][R2.64] ;  /* 0x0000001402027981 */ /* 0x000f22000c1e9900 */
[----:B------:R-:W-:-:S03]  /*0600*/  MOV R9, UR17 ;  /* 0x0000001100097c02 */ /* 0x000fc60008000f00 */
[----:B------:R-:W4:Y:S01]  /*0610*/  LDG.E.CONSTANT R5, desc[UR20][R4.64] ;  /* 0x0000001404057981 */ /* 0x000f22000c1e9900 */
[----:B-----5:R-:W-:Y:S01]  /*0620*/  MOV R12, UR18 ;  /* 0x00000012000c7c02 */ /* 0x020fe20008000f00 */
[----:B-1----:R-:W-:Y:S01]  /*0630*/  IMAD.U32 R15, RZ, RZ, UR11 ;  /* 0x0000000bff0f7e24 */ /* 0x002fe2000f8e00ff */
[----:B------:R-:W-:Y:S01]  /*0640*/  MOV R14, UR10 ;  /* 0x0000000a000e7c02 */ /* 0x000fe20008000f00 */
[----:B------:R-:W5:Y:S01]  /*0650*/  LDG.E.CONSTANT R6, desc[UR20][R6.64] ;  /* 0x0000001406067981 */ /* 0x000f62000c1e9900 */
[----:B------:R-:W-:-:S03]  /*0660*/  MOV R13, UR19 ;  /* 0x00000013000d7c02 */ /* 0x000fc60008000f00 */
[----:B------:R-:W5:Y:S04]  /*0670*/  LDG.E.CONSTANT R8, desc[UR20][R8.64] ;  /* 0x0000001408087981 */ /* 0x000f68000c1e9900 */
[----:B------:R-:W5:Y:S04]  /*0680*/  LDG.E.CONSTANT R12, desc[UR20][R12.64] ;  /* 0x000000140c0c7981 */ /* 0x000f68000c1e9900 */
[----:B------:R-:W5:Y:S01]  /*0690*/  LDG.E.CONSTANT R14, desc[UR20][R14.64] ;  /* 0x000000140e0e7981 */ /* 0x000f62000c1e9900 */
[----:B------:R-:W-:-:S04]  /*06a0*/  UIADD3 UR5, UPT, UPT, UR5, 0x10, URZ ;  /* 0x0000001005057890 */ /* 0x000fc8000fffe0ff */
[----:B------:R-:W-:Y:S01]  /*06b0*/  UISETP.NE.AND UP1, UPT, UR5, UR4, UPT ;  /* 0x000000040500728c */ /* 0x000fe2000bf25270 */
[----:B--2---:R-:W-:-:S04]  /*06c0*/  FMNMX3 R0, R10, R17, R0, !PT ;  /* 0x000000110a007276 */ /* 0x004fc80007800000 */
[----:B---3--:R-:W-:-:S04]  /*06d0*/  FMNMX3 R0, R0, R16, R19, !PT ;  /* 0x0000001000007276 */ /* 0x008fc80007800013 */
[----:B----4-:R-:W-:-:S04]  /*06e0*/  FMNMX3 R0, R0, R18, R21, !PT ;  /* 0x0000001200007276 */ /* 0x010fc80007800015 */
[----:B------:R-:W-:-:S04]  /*06f0*/  FMNMX3 R0, R0, R20, R23, !PT ;  /* 0x0000001400007276 */ /* 0x000fc80007800017 */
[----:B------:R-:W-:-:S04]  /*0700*/  FMNMX3 R0, R0, R22, R25, !PT ;  /* 0x0000001600007276 */ /* 0x000fc80007800019 */
[----:B------:R-:W-:-:S04]  /*0710*/  FMNMX3 R5, R0, R2, R5, !PT ;  /* 0x0000000200057276 */ /* 0x000fc80007800005 */
[----:B-----5:R-:W-:-:S04]  /*0720*/  FMNMX3 R5, R5, R6, R8, !PT ;  /* 0x0000000605057276 */ /* 0x020fc80007800008 */
[----:B------:R-:W-:Y:S01]  /*0730*/  FMNMX3 R10, R5, R12, R14, !PT ;  /* 0x0000000c050a7276 */ /* 0x000fe2000780000e */
[----:B------:R-:W-:Y:S06]  /*0740*/  BRA.U UP1, `(.L_x_2) ;  /* 0xfffffff901907547 */ /* 0x000fec000b83ffff */
.L_x_1:
[----:B------:R-:W-:Y:S05]  /*0750*/  BRA.U !UP0, `(.L_x_0) ;  /* 0x0000000508707547 */ /* 0x000fea000b800000 */
[----:B------:R-:W-:Y:S02]  /*0760*/  UISETP.GE.U32.AND UP0, UPT, UR31, 0x8, UPT ;  /* 0x000000081f00788c */ /* 0x000fe4000bf06070 */
[----:B------:R-:W-:-:S04]  /*0770*/  ULOP3.LUT UR23, UR7, 0x7, URZ, 0xc0, !UPT ;  /* 0x0000000707177892 */ /* 0x000fc8000f8ec0ff */
[----:B------:R-:W-:-:S03]  /*0780*/  UISETP.NE.AND UP1, UPT, UR23, URZ, UPT ;  /* 0x000000ff1700728c */ /* 0x000fc6000bf25270 */
[----:B------:R-:W-:Y:S08]  /*0790*/  BRA.U !UP0, `(.L_x_3) ;  /* 0x0000000108b87547 */ /* 0x000ff0000b800000 */
[----:B------:R-:W0:Y:S01]  /*07a0*/  LDCU.64 UR18, c[0x0][0x398] ;  /* 0x00007300ff1277ac */ /* 0x000e220008000a00 */
[----:B------:R-:W-:-:S04]  /*07b0*/  UIMAD UR5, UR9, UR7, UR4 ;  /* 0x00000007090572a4 */ /* 0x000fc8000f8e0204 */
[----:B------:R-:W-:Y:S02]  /*07c0*/  UIADD3 UR10, UPT, UPT, UR5, 0x1, URZ ;  /* 0x00000001050a7890 */ /* 0x000fe4000fffe0ff */
[----:B------:R-:W-:Y:S02]  /*07d0*/  UIADD3 UR12, UPT, UPT, UR5, 0x2, URZ ;  /* 0x00000002050c7890 */ /* 0x000fe4000fffe0ff */
[----:B------:R-:W-:Y:S02]  /*07e0*/  UIADD3 UR14, UPT, UPT, UR5, 0x3, URZ ;  /* 0x00000003050e7890 */ /* 0x000fe4000fffe0ff */
[----:B------:R-:W-:Y:S02]  /*07f0*/  UIADD3 UR15, UPT, UPT, UR5, 0x4, URZ ;  /* 0x00000004050f7890 */ /* 0x000fe4000fffe0ff */
[----:B------:R-:W-:Y:S02]  /*0800*/  UIADD3 UR16, UPT, UPT, UR5, 0x5, URZ ;  /* 0x0000000505107890 */ /* 0x000fe4000fffe0ff */
[----:B0-----:R-:W-:-:S02]  /*0810*/  UIMAD.WIDE.U32 UR10, UR10, 0x4, UR18 ;  /* 0x000000040a0a78a5 */ /* 0x001fc4000f8e0012 */
[----:B------:R-:W-:Y:S02]  /*0820*/  UIMAD.WIDE.U32 UR24, UR5, 0x4, UR18 ;  /* 0x00000004051878a5 */ /* 0x000fe4000f8e0012 */
[----:B------:R-:W-:Y:S02]  /*0830*/  UIMAD.WIDE.U32 UR12, UR12, 0x4, UR18 ;  /* 0x000000040c0c78a5 */ /* 0x000fe4000f8e0012 */
[----:B------:R-:W-:Y:S01]  /*0840*/  MOV R4, UR10 ;  /* 0x0000000a00047c02 */ /* 0x000fe20008000f00 */
[----:B------:R-:W-:Y:S01]  /*0850*/  UIADD3 UR22, UPT, UPT, UR5, 0x6, URZ ;  /* 0x0000000605167890 */ /* 0x000fe2000fffe0ff */
[----:B------:R-:W-:Y:S01]  /*0860*/  MOV R5, UR11 ;  /* 0x0000000b00057c02 */ /* 0x000fe20008000f00 */
[----:B------:R-:W-:Y:S01]  /*0870*/  UIMAD.WIDE.U32 UR10, UR14, 0x4, UR18 ;  /* 0x000000040e0a78a5 */ /* 0x000fe2000f8e0012 */
[----:B------:R-:W-:Y:S01]  /*0880*/  MOV R2, UR24 ;  /* 0x0000001800027c02 */ /* 0x000fe20008000f00 */
[----:B------:R-:W-:Y:S01]  /*0890*/  UIADD3 UR5, UPT, UPT, UR5, 0x7, URZ ;  /* 0x0000000705057890 */ /* 0x000fe2000fffe0ff */
[----:B------:R-:W-:Y:S01]  /*08a0*/  MOV R3, UR25 ;  /* 0x0000001900037c02 */ /* 0x000fe20008000f00 */
[----:B------:R-:W-:-:S02]  /*08b0*/  UIMAD.WIDE.U32 UR14, UR15, 0x4, UR18 ;  /* 0x000000040f0e78a5 */ /* 0x000fc4000f8e0012 */
[----:B------:R-:W-:Y:S01]  /*08c0*/  UIMAD.WIDE.U32 UR16, UR16, 0x4, UR18 ;  /* 0x00000004101078a5 */ /* 0x000fe2000f8e0012 */
[----:B------:R-:W-:Y:S01]  /*08d0*/  MOV R7, UR13 ;  /* 0x0000000d00077c02 */ /* 0x000fe20008000f00 */
[----:B------:R-:W-:Y:S01]  /*08e0*/  IMAD.U32 R6, RZ, RZ, UR12 ;  /* 0x0000000cff067e24 */ /* 0x000fe2000f8e00ff */
[----:B------:R-:W-:Y:S01]  /*08f0*/  MOV R8, UR10 ;  /* 0x0000000a00087c02 */ /* 0x000fe20008000f00 */
[----:B------:R0:W2:Y:S01]  /*0900*/  LDG.E.CONSTANT R17, desc[UR20][R2.64] ;  /* 0x0000001402117981 */ /* 0x0000a2000c1e9900 */
[----:B------:R-:W-:Y:S01]  /*0910*/  MOV R9, UR11 ;  /* 0x0000000b00097c02 */ /* 0x000fe20008000f00 */
[----:B------:R-:W-:Y:S02]  /*0920*/  UIMAD.WIDE.U32 UR12, UR22, 0x4, UR18 ;  /* 0x00000004160c78a5 */ /* 0x000fe4000f8e0012 */
[----:B------:R3:W2:Y:S01]  /*0930*/  LDG.E.CONSTANT R0, desc[UR20][R4.64] ;  /* 0x0000001404007981 */ /* 0x0006a2000c1e9900 */
[----:B------:R-:W-:Y:S01]  /*0940*/  UIMAD.WIDE.U32 UR10, UR5, 0x4, UR18 ;  /* 0x00000004050a78a5 */ /* 0x000fe2000f8e0012 */
[----:B------:R-:W-:Y:S01]  /*0950*/  IMAD.U32 R13, RZ, RZ, UR15 ;  /* 0x0000000fff0d7e24 */ /* 0x000fe2000f8e00ff */
[----:B------:R-:W-:Y:S01]  /*0960*/  MOV R14, UR16 ;  /* 0x00000010000e7c02 */ /* 0x000fe20008000f00 */
[----:B------:R-:W4:Y:S01]  /*0970*/  LDG.E.CONSTANT R7, desc[UR20][R6.64] ;  /* 0x0000001406077981 */ /* 0x000f22000c1e9900 */
[----:B------:R-:W-:-:S02]  /*0980*/  MOV R12, UR14 ;  /* 0x0000000e000c7c02 */ /* 0x000fc40008000f00 */
[----:B------:R-:W-:Y:S01]  /*0990*/  MOV R15, UR17 ;  /* 0x00000011000f7c02 */ /* 0x000fe20008000f00 */
[----:B------:R-:W4:Y:S01]  /*09a0*/  LDG.E.CONSTANT R8, desc[UR20][R8.64] ;  /* 0x0000001408087981 */ /* 0x000f22000c1e9900 */
[----:B0-----:R-:W-:Y:S01]  /*09b0*/  MOV R3, UR13 ;  /* 0x0000000d00037c02 */ /* 0x001fe20008000f00 */
[----:B---3--:R-:W-:Y:S01]  /*09c0*/  IMAD.U32 R4, RZ, RZ, UR10 ;  /* 0x0000000aff047e24 */ /* 0x008fe2000f8e00ff */
[----:B------:R-:W-:Y:S01]  /*09d0*/  MOV R2, UR12 ;  /* 0x0000000c00027c02 */ /* 0x000fe20008000f00 */
[----:B------:R-:W3:Y:S01]  /*09e0*/  LDG.E.CONSTANT R13, desc[UR20][R12.64] ;  /* 0x000000140c0d7981 */ /* 0x000ee2000c1e9900 */
[----:B------:R-:W-:-:S03]  /*09f0*/  MOV R5, UR11 ;  /* 0x0000000b00057c02 */ /* 0x000fc60008000f00 */
[----:B------:R-:W3:Y:S04]  /*0a00*/  LDG.E.CONSTANT R14, desc[UR20][R14.64] ;  /* 0x000000140e0e7981 */ /* 0x000ee8000c1e9900 */
[----:B------:R-:W5:Y:S04]  /*0a10*/  LDG.E.CONSTANT R3, desc[UR20][R2.64] ;  /* 0x0000001402037981 */ /* 0x000f68000c1e9900 */
[----:B------:R-:W5:Y:S01]  /*0a20*/  LDG.E.CONSTANT R4, desc[UR20][R4.64] ;  /* 0x0000001404047981 */ /* 0x000f62000c1e9900 */
[----:B------:R-:W-:Y:S01]  /*0a30*/  UIADD3 UR4, UPT, UPT, UR4, 0x8, URZ ;  /* 0x0000000804047890 */ /* 0x000fe2000fffe0ff */
[----:B--2---:R-:W-:-:S04]  /*0a40*/  FMNMX3 R0, R10, R17, R0, !PT ;  /* 0x000000110a007276 */ /* 0x004fc80007800000 */
[----:B----4-:R-:W-:-:S04]  /*0a50*/  FMNMX3 R0, R0, R7, R8, !PT ;  /* 0x0000000700007276 */ /* 0x010fc80007800008 */
[----:B---3--:R-:W-:-:S04]  /*0a60*/  FMNMX3 R0, R0, R13, R14, !PT ;  /* 0x0000000d00007276 */ /* 0x008fc8000780000e */
[----:B-----5:R-:W-:-:S07]  /*0a70*/  FMNMX3 R10, R0, R3, R4, !PT ;  /* 0x00000003000a7276 */ /* 0x020fce0007800004 */
.L_x_3:
        /* <DEDUP_REMOVED lines=9> */
[----:B0-----:R-:W-:Y:S02]  /*0b10*/  UIMAD.WIDE.U32 UR18, UR5, 0x4, UR10 ;  /* 0x00000004051278a5 */ /* 0x001fe4000f8e000a */
[----:B------:R-:W-:Y:S02]  /*0b20*/  UIADD3 UR5, UPT, UPT, UR5, 0x3, URZ ;  /* 0x0000000305057890 */ /* 0x000fe4000fffe0ff */
[----:B------:R-:W-:Y:S02]  /*0b30*/  UIMAD.WIDE.U32 UR12, UR12, 0x4, UR10 ;  /* 0x000000040c0c78a5 */ /* 0x000fe4000f8e000a */
[----:B------:R-:W-:Y:S01]  /*0b40*/  UIMAD.WIDE.U32 UR14, UR14, 0x4, UR10 ;  /* 0x000000040e0e78a5 */ /* 0x000fe2000f8e000a */
[----:B------:R-:W-:Y:S01]  /*0b50*/  MOV R3, UR19 ;  /* 0x0000001300037c02 */ /* 0x000fe20008000f00 */
[----:B------:R-:W-:Y:S01]  /*0b60*/  UIMAD.WIDE.U32 UR10, UR5, 0x4, UR10 ;  /* 0x00000004050a78a5 */ /* 0x000fe2000f8e000a */
[----:B------:R-:W-:Y:S01]  /*0b70*/  MOV R2, UR18 ;  /* 0x0000001200027c02 */ /* 0x000fe20008000f00 */
[----:B------:R-:W-:Y:S01]  /*0b80*/  IMAD.U32 R5, RZ, RZ, UR13 ;  /* 0x0000000dff057e24 */ /* 0x000fe2000f8e00ff */
[----:B------:R-:W-:-:S02]  /*0b90*/  MOV R4, UR12 ;  /* 0x0000000c00047c02 */ /* 0x000fc40008000f00 */
[----:B------:R-:W-:Y:S01]  /*0ba0*/  MOV R7, UR15 ;  /* 0x0000000f00077c02 */ /* 0x000fe20008000f00 */
[----:B------:R-:W2:Y:S01]  /*0bb0*/  LDG.E.CONSTANT R3, desc[UR20][R2.64] ;  /* 0x0000001402037981 */ /* 0x000ea2000c1e9900 */
[----:B------:R-:W-:Y:S02]  /*0bc0*/  MOV R8, UR10 ;  /* 0x0000000a00087c02 */ /* 0x000fe40008000f00 */
[----:B------:R-:W-:Y:S01]  /*0bd0*/  MOV R6, UR14 ;  /* 0x0000000e00067c02 */ /* 0x000fe20008000f00 */
[----:B------:R-:W2:Y:S01]  /*0be0*/  LDG.E.CONSTANT R4, desc[UR20][R4.64] ;  /* 0x0000001404047981 */ /* 0x000ea2000c1e9900 */
[----:B------:R-:W-:-:S03]  /*0bf0*/  MOV R9, UR11 ;  /* 0x0000000b00097c02 */ /* 0x000fc60008000f00 */
[----:B------:R-:W3:Y:S04]  /*0c00*/  LDG.E.CONSTANT R7, desc[UR20][R6.64] ;  /* 0x0000001406077981 */ /* 0x000ee8000c1e9900 */
[----:B------:R-:W3:Y:S01]  /*0c10*/  LDG.E.CONSTANT R8, desc[UR20][R8.64] ;  /* 0x0000001408087981 */ /* 0x000ee2000c1e9900 */
[----:B------:R-:W-:Y:S01]  /*0c20*/  UIADD3 UR4, UPT, UPT, UR4, 0x4, URZ ;  /* 0x0000000404047890 */ /* 0x000fe2000fffe0ff */
[----:B--2---:R-:W-:-:S04]  /*0c30*/  FMNMX3 R10, R10, R3, R4, !PT ;  /* 0x000000030a0a7276 */ /* 0x004fc80007800004 */
[----:B---3--:R-:W-:-:S07]  /*0c40*/  FMNMX3 R10, R10, R7, R8, !PT ;  /* 0x000000070a0a7276 */ /* 0x008fce0007800008 */
.L_x_4:
[----:B------:R-:W-:Y:S05]  /*0c50*/  BRA.U !UP1, `(.L_x_0) ;  /* 0x0000000109307547 */ /* 0x000fea000b800000 */
[----:B------:R-:W0:Y:S01]  /*0c60*/  LDCU.64 UR12, c[0x0][0x398] ;  /* 0x00007300ff0c77ac */ /* 0x000e220008000a00 */
[----:B------:R-:W-:-:S05]  /*0c70*/  UMOV UR5, URZ ;  /* 0x000000ff00057c82 */ /* 0x000fca0008000000 */
.L_x_5:
[----:B------:R-:W-:-:S04]  /*0c80*/  UIMAD UR10, UR9, UR7, UR4 ;  /* 0x00000007090a72a4 */ /* 0x000fc8000f8e0204 */
[----:B0-----:R-:W-:-:S06]  /*0c90*/  UIMAD.WIDE.U32 UR10, UR10, 0x4, UR12 ;  /* 0x000000040a0a78a5 */ /* 0x001fcc000f8e000c */
[----:B------:R-:W-:Y:S01]  /*0ca0*/  MOV R3, UR11 ;  /* 0x0000000b00037c02 */ /* 0x000fe20008000f00 */
[----:B------:R-:W-:-:S05]  /*0cb0*/  IMAD.U32 R2, RZ, RZ, UR10 ;  /* 0x0000000aff027e24 */ /* 0x000fca000f8e00ff */
[----:B------:R-:W2:Y:S01]  /*0cc0*/  LDG.E.CONSTANT R3, desc[UR20][R2.64] ;  /* 0x0000001402037981 */ /* 0x000ea2000c1e9900 */
[----:B------:R-:W-:Y:S02]  /*0cd0*/  UIADD3 UR5, UPT, UPT, UR5, 0x1, URZ ;  /* 0x0000000105057890 */ /* 0x000fe4000fffe0ff */
[----:B------:R-:W-:Y:S02]  /*0ce0*/  UIADD3 UR4, UPT, UPT, UR4, 0x1, URZ ;  /* 0x0000000104047890 */ /* 0x000fe4000fffe0ff */
[----:B------:R-:W-:Y:S01]  /*0cf0*/  UISETP.NE.AND UP0, UPT, UR5, UR16, UPT ;  /* 0x000000100500728c */ /* 0x000fe2000bf05270 */
[----:B--2---:R-:W-:-:S08]  /*0d00*/  FMNMX R10, R3, R10, !PT ;  /* 0x0000000a030a7209 */ /* 0x004fd00007800000 */
[----:B------:R-:W-:Y:S05]  /*0d10*/  BRA.U UP0, `(.L_x_5) ;  /* 0xfffffffd00d87547 */ /* 0x000fea000b83ffff */
.L_x_0:
[----:B------:R-:W-:Y:S01]  /*0d20*/  UISETP.NE.AND UP0, UPT, UR7, URZ, UPT ;  /* 0x000000ff0700728c */ /* 0x000fe2000bf05270 */
[----:B------:R-:W-:-:S08]  /*0d30*/  MOV R3, RZ ;  /* 0x000000ff00037202 */ /* 0x000fd00000000f00 */
[----:B------:R-:W-:Y:S05]  /*0d40*/  BRA.U !UP0, `(.L_x_6) ;  /* 0x0000001508107547 */ /* 0x000fea000b800000 */
[----:B------:R-:W0:Y:S01]  /*0d50*/  LDCU UR9, c[0x0][0x3a4] ;  /* 0x00007480ff0977ac */ /* 0x000e220008000800 */
[----:B------:R-:W-:Y:S01]  /*0d60*/  HFMA2 R3, -RZ, RZ, 0, 0 ;  /* 0x00000000ff037431 */ /* 0x000fe200000001ff */
[----:B------:R-:W-:Y:S02]  /*0d70*/  UISETP.GE.U32.AND UP1, UPT, UR7, 0x8, UPT ;  /* 0x000000080700788c */ /* 0x000fe4000bf26070 */
[----:B------:R-:W-:Y:S01]  /*0d80*/  ULOP3.LUT UR28, UR7, 0x7, URZ, 0xc0, !UPT ;  /* 0x00000007071c7892 */ /* 0x000fe2000f8ec0ff */
[----:B------:R-:W-:-:S03]  /*0d90*/  UMOV UR4, URZ ;  /* 0x000000ff00047c82 */ /* 0x000fc60008000000 */
[----:B------:R-:W-:Y:S02]  /*0da0*/  UISETP.NE.AND UP0, UPT, UR28, URZ, UPT ;  /* 0x000000ff1c00728c */ /* 0x000fe4000bf05270 */
[----:B0-----:R-:W-:Y:S01]  /*0db0*/  UIMAD UR9, UR6, UR9, UR8 ;  /* 0x00000009060972a4 */ /* 0x001fe2000f8e0208 */
[----:B------:R-:W-:Y:S11]  /*0dc0*/  BRA.U !UP1, `(.L_x_7) ;  /* 0x0000000909847547 */ /* 0x000ff6000b800000 */
[----:B------:R-:W-:Y:S01]  /*0dd0*/  MOV R3, RZ ;  /* 0x000000ff00037202 */ /* 0x000fe20000000f00 */
[----:B------:R-:W0:Y:S01]  /*0de0*/  LDCU.128 UR16, c[0x0][0x390] ;  /* 0x00007200ff1077ac */ /* 0x000e220008000c00 */
[----:B------:R-:W-:Y:S01]  /*0df0*/  ULOP3.LUT UR4, UR7, 0xfffffff8, URZ, 0xc0, !UPT ;  /* 0xfffffff807047892 */ /* 0x000fe2000f8ec0ff */
[----:B------:R-:W-:-:S11]  /*0e00*/  UMOV UR5, URZ ;  /* 0x000000ff00057c82 */ /* 0x000fd60008000000 */
.L_x_8:
[----:B------:R-:W-:-:S04]  /*0e10*/  UIMAD UR12, UR9, UR7, UR5 ;  /* 0x00000007090c72a4 */ /* 0x000fc8000f8e0205 */
[----:B0-----:R-:W-:Y:S02]  /*0e20*/  UIMAD.WIDE.U32 UR14, UR12, 0x4, UR18 ;  /* 0x000000040c0e78a5 */ /* 0x001fe4000f8e0012 */
[----:B------:R-:W-:-:S04]  /*0e30*/  UIADD3 UR10, UPT, UPT, UR12, 0x1, URZ ;  /* 0x000000010c0a7890 */ /* 0x000fc8000fffe0ff */
[----:B------:R-:W-:Y:S01]  /*0e40*/  IMAD.U32 R18, RZ, RZ, UR14 ;  /* 0x0000000eff127e24 */ /* 0x000fe2000f8e00ff */
[----:B------:R-:W-:Y:S01]  /*0e50*/  MOV R19, UR15 ;  /* 0x0000000f00137c02 */ /* 0x000fe20008000f00 */
[----:B------:R-:W-:-:S04]  /*0e60*/  UIMAD.WIDE.U32 UR14, UR10, 0x4, UR18 ;  /* 0x000000040a0e78a5 */ /* 0x000fc8000f8e0012 */
[----:B------:R-:W2:Y:S02]  /*0e70*/  LDG.E.CONSTANT R18, desc[UR20][R18.64] ;  /* 0x0000001412127981 */ /* 0x000ea4000c1e9900 */
[----:B------:R-:W-:Y:S02]  /*0e80*/  MOV R4, UR14 ;  /* 0x0000000e00047c02 */ /* 0x000fe40008000f00 */
[----:B------:R-:W-:-:S05]  /*0e90*/  MOV R5, UR15 ;  /* 0x0000000f00057c02 */ /* 0x000fca0008000f00 */
[----:B------:R0:W3:Y:S01]  /*0ea0*/  LDG.E.CONSTANT R25, desc[UR20][R4.64] ;  /* 0x0000001404197981 */ /* 0x0000e2000c1e9900 */
[----:B------:R-:W-:Y:S02]  /*0eb0*/  UIADD3 UR13, UPT, UPT, UR12, 0x2, URZ ;  /* 0x000000020c0d7890 */ /* 0x000fe4000fffe0ff */
[----:B------:R-:W-:Y:S02]  /*0ec0*/  UIADD3 UR14, UPT, UPT, UR12, 0x3, URZ ;  /* 0x000000030c0e7890 */ /* 0x000fe4000fffe0ff */
[----:B------:R-:W-:Y:S02]  /*0ed0*/  UIMAD.WIDE.U32 UR24, UR13, 0x4, UR18 ;  /* 0x000000040d1878a5 */ /* 0x000fe4000f8e0012 */
[----:B------:R-:W-:Y:S02]  /*0ee0*/  UIADD3 UR15, UPT, UPT, UR12, 0x4, URZ ;  /* 0x000000040c0f7890 */ /* 0x000fe4000fffe0ff */
[----:B------:R-:W-:Y:S02]  /*0ef0*/  UIMAD.WIDE.U32 UR22, UR12, 0x4, UR16 ;  /* 0x000000040c1678a5 */ /* 0x000fe4000f8e0010 */
[----:B------:R-:W-:Y:S01]  /*0f00*/  MOV R6, UR24 ;  /* 0x0000001800067c02 */ /* 0x000fe20008000f00 */
[----:B------:R-:W-:Y:S01]  /*0f10*/  IMAD.U32 R7, RZ, RZ, UR25 ;  /* 0x00000019ff077e24 */ /* 0x000fe2000f8e00ff */
[----:B------:R-:W-:-:S02]  /*0f20*/  UIMAD.WIDE.U32 UR24, UR14, 0x4, UR18 ;  /* 0x000000040e1878a5 */ /* 0x000fc4000f8e0012 */
[----:B------:R-:W-:Y:S02]  /*0f30*/  UIMAD.WIDE.U32 UR26, UR15, 0x4, UR18 ;  /* 0x000000040f1a78a5 */ /* 0x000fe4000f8e0012 */
[----:B------:R4:W5:Y:S01]  /*0f40*/  LDG.E.CONSTANT R17, desc[UR20][R6.64] ;  /* 0x0000001406117981 */ /* 0x000962000c1e9900 */
[----:B0-----:R-:W-:Y:S01]  /*0f50*/  MOV R4, UR22 ;  /* 0x0000001600047c02 */ /* 0x001fe20008000f00 */
[----:B------:R-:W-:Y:S01]  /*0f60*/  UIADD3 UR22, UPT, UPT, UR12, 0x5, URZ ;  /* 0x000000050c167890 */ /* 0x000fe2000fffe0ff */
[----:B------:R-:W-:Y:S02]  /*0f70*/  MOV R8, UR24 ;  /* 0x0000001800087c02 */ /* 0x000fe40008000f00 */
[----:B------:R-:W-:Y:S02]  /*0f80*/  MOV R9, UR25 ;  /* 0x0000001900097c02 */ /* 0x000fe40008000f00 */
[----:B------:R-:W-:Y:S01]  /*0f90*/  MOV R5, UR23 ;  /* 0x0000001700057c02 */ /* 0x000fe20008000f00 */
[----:B------:R-:W-:Y:S01]  /*0fa0*/  IMAD.U32 R12, RZ, RZ, UR26 ;  /* 0x0000001aff0c7e24 */ /* 0x000fe2000f8e00ff */
[----:B------:R-:W-:Y:S01]  /*0fb0*/  MOV R13, UR27 ;  /* 0x0000001b000d7c02 */ /* 0x000fe20008000f00 */
[----:B------:R0:W5:Y:S01]  /*0fc0*/  LDG.E.CONSTANT R29, desc[UR20][R8.64] ;  /* 0x00000014081d7981 */ /* 0x000162000c1e9900 */
[----:B------:R-:W-:-:S03]  /*0fd0*/  UIMAD.WIDE.U32 UR24, UR22, 0x4, UR18 ;  /* 0x00000004161878a5 */ /* 0x000fc6000f8e0012 */
[----:B------:R-:W5:Y:S01]  /*0fe0*/  LDG.E.CONSTANT R0, desc[UR20][R4.64] ;  /* 0x0000001404007981 */ /* 0x000f62000c1e9900 */
[----:B------:R-:W-:Y:S02]  /*0ff0*/  UIADD3 UR23, UPT, UPT, UR12, 0x6, URZ ;  /* 0x000000060c177890 */ /* 0x000fe4000fffe0ff */
[----:B------:R-:W-:Y:S01]  /*1000*/  UIMAD.WIDE.U32 UR10, UR10, 0x4, UR16 ;  /* 0x000000040a0a78a5 */ /* 0x000fe2000f8e0010 */
[----:B------:R-:W5:Y:S01]  /*1010*/  LDG.E.CONSTANT R21, desc[UR20][R12.64] ;  /* 0x000000140c157981 */ /* 0x000f62000c1e9900 */
[----:B------:R-:W-:Y:S01]  /*1020*/  UIMAD.WIDE.U32 UR26, UR23, 0x4, UR18 ;  /* 0x00000004171a78a5 */ /* 0x000fe2000f8e0012 */
[----:B------:R-:W-:Y:S01]  /*1030*/  MOV R14, UR24 ;  /* 0x00000018000e7c02 */ /* 0x000fe20008000f00 */
[----:B------:R-:W-:Y:S01]  /*1040*/  UIADD3 UR24, UPT, UPT, UR12, 0x7, URZ ;  /* 0x000000070c187890 */ /* 0x000fe2000fffe0ff */
[----:B------:R-:W-:Y:S01]  /*1050*/  MOV R15, UR25 ;  /* 0x00000019000f7c02 */ /* 0x000fe20008000f00 */
[----:B----4-:R-:W-:Y:S01]  /*1060*/  IMAD.U32 R7, RZ, RZ, UR11 ;  /* 0x0000000bff077e24 */ /* 0x010fe2000f8e00ff */
[----:B------:R-:W-:Y:S01]  /*1070*/  MOV R6, UR10 ;  /* 0x0000000a00067c02 */ /* 0x000fe20008000f00 */
[----:B------:R-:W-:Y:S01]  /*1080*/  UIMAD.WIDE.U32 UR10, UR24, 0x4, UR18 ;  /* 0x00000004180a78a5 */ /* 0x000fe2000f8e0012 */
[----:B0-----:R-:W-:Y:S01]  /*1090*/  MOV R8, UR26 ;  /* 0x0000001a00087c02 */ /* 0x001fe20008000f00 */
[----:B------:R-:W4:Y:S01]  /*10a0*/  LDG.E.CONSTANT R27, desc[UR20][R14.64] ;  /* 0x000000140e1b7981 */ /* 0x000f22000c1e9900 */
[----:B------:R-:W-:-:S03]  /*10b0*/  MOV R9, UR27 ;  /* 0x0000001b00097c02 */ /* 0x000fc60008000f00 */
[----:B------:R-:W4:Y:S04]  /*10c0*/  LDG.E.CONSTANT R2, desc[UR20][R6.64] ;  /* 0x0000001406027981 */ /* 0x000f28000c1e9900 */
[----:B------:R0:W4:Y:S02]  /*10d0*/  LDG.E.CONSTANT R23, desc[UR20][R8.64] ;  /* 0x0000001408177981 */ /* 0x000124000c1e9900 */
[----:B0-----:R-:W-:Y:S02]  /*10e0*/  MOV R8, UR10 ;  /* 0x0000000a00087c02 */ /* 0x001fe40008000f00 */
[----:B------:R-:W-:Y:S01]  /*10f0*/  MOV R9, UR11 ;  /* 0x0000000b00097c02 */ /* 0x000fe20008000f00 */
[----:B------:R-:W-:-:S04]  /*1100*/  UIMAD.WIDE.U32 UR10, UR13, 0x4, UR16 ;  /* 0x000000040d0a78a5 */ /* 0x000fc8000f8e0010 */
[----:B------:R0:W4:Y:S02]  /*1110*/  LDG.E.CONSTANT R19, desc[UR20][R8.64] ;  /* 0x0000001408137981 */ /* 0x000124000c1e9900 */
[----:B------:R-:W-:Y:S01]  /*1120*/  IMAD.U32 R12, RZ, RZ, UR10 ;  /* 0x0000000aff0c7e24 */ /* 0x000fe2000f8e00ff */
[----:B------:R-:W-:Y:S01]  /*1130*/  MOV R13, UR11 ;  /* 0x0000000b000d7c02 */ /* 0x000fe20008000f00 */
[----:B------:R-:W-:-:S04]  /*1140*/  UIMAD.WIDE.U32 UR10, UR14, 0x4, UR16 ;  /* 0x000000040e0a78a5 */ /* 0x000fc8000f8e0010 */
[----:B------:R1:W4:Y:S02]  /*1150*/  LDG.E.CONSTANT R16, desc[UR20][R12.64] ;  /* 0x000000140c107981 */ /* 0x000324000c1e9900 */
[----:B------:R-:W-:Y:S02]  /*1160*/  MOV R4, UR10 ;  /* 0x0000000a00047c02 */ /* 0x000fe40008000f00 */
[----:B------:R-:W-:Y:S01]  /*1170*/  MOV R5, UR11 ;  /* 0x0000000b00057c02 */ /* 0x000fe20008000f00 */
[----:B------:R-:W-:Y:S02]  /*1180*/  UIMAD.WIDE.U32 UR10, UR15, 0x4, UR16 ;  /* 0x000000040f0a78a5 */ /* 0x000fe4000f8e0010 */
[----:B------:R-:W-:Y:S02]  /*1190*/  UIMAD.WIDE.U32 UR12, UR22, 0x4, UR16 ;  /* 0x00000004160c78a5 */ /* 0x000fe4000f8e0010 */
[----:B------:R-:W4:Y:S02]  /*11a0*/  LDG.E.CONSTANT R4, desc[UR20][R4.64] ;  /* 0x0000001404047981 */ /* 0x000f24000c1e9900 */
[----:B------:R-:W-:Y:S01]  /*11b0*/  MOV R6, UR10 ;  /* 0x0000000a00067c02 */ /* 0x000fe20008000f00 */
[----:B------:R-:W-:Y:S01]  /*11c0*/  IMAD.U32 R7, RZ, RZ, UR11 ;  /* 0x0000000bff077e24 */ /* 0x000fe2000f8e00ff */
[----:B------:R-:W-:Y:S01]  /*11d0*/  UIMAD.WIDE.U32 UR10, UR23, 0x4, UR16 ;  /* 0x00000004170a78a5 */ /* 0x000fe2000f8e0010 */
[----:B0-----:R-:W-:-:S02]  /*11e0*/  MOV R8, UR12 ;  /* 0x0000000c00087c02 */ /* 0x001fc40008000f00 */
[----:B------:R-:W-:Y:S01]  /*11f0*/  MOV R9, UR13 ;  /* 0x0000000d00097c02 */ /* 0x000fe20008000f00 */
[----:B------:R0:W4:Y:S01]  /*1200*/  LDG.E.CONSTANT R6, desc[UR20][R6.64] ;  /* 0x0000001406067981 */ /* 0x000122000c1e9900 */
[----:B------:R-:W-:Y:S01]  /*1210*/  UIMAD.WIDE.U32 UR12, UR24, 0x4, UR16 ;  /* 0x00000004180c78a5 */ /* 0x000fe2000f8e0010 */
[----:B-1----:R-:W-:Y:S02]  /*1220*/  MOV R12, UR10 ;  /* 0x0000000a000c7c02 */ /* 0x002fe40008000f00 */
[----:B------:R-:W-:Y:S01]  /*1230*/  MOV R13, UR11 ;  /* 0x0000000b000d7c02 */ /* 0x000fe20008000f00 */
[----:B------:R1:W4:Y:S02]  /*1240*/  LDG.E.CONSTANT R8, desc[UR20][R8.64] ;  /* 0x0000001408087981 */ /* 0x000324000c1e9900 */
[----:B------:R-:W-:Y:S01]  /*1250*/  IMAD.U32 R14, RZ, RZ, UR12 ;  /* 0x0000000cff0e7e24 */ /* 0x000fe2000f8e00ff */
[----:B------:R-:W-:Y:S01]  /*1260*/  MOV R15, UR13 ;  /* 0x0000000d000f7c02 */ /* 0x000fe20008000f00 */
[----:B------:R1:W4:Y:S04]  /*1270*/  LDG.E.CONSTANT R12, desc[UR20][R12.64] ;  /* 0x000000140c0c7981 */ /* 0x000328000c1e9900 */
[----:B------:R1:W4:Y:S01]  /*1280*/  LDG.E.CONSTANT R14, desc[UR20][R14.64] ;  /* 0x000000140e0e7981 */ /* 0x000322000c1e9900 */
[----:B0-----:R-:W-:Y:S01]  /*1290*/  HFMA2 R7, -RZ, RZ, 3.7421875, 0 ;  /* 0x437c0000ff077431 */ /* 0x001fe200000001ff */
[----:B------:R-:W-:Y:S01]  /*12a0*/  MOV R5, 0x3bbb989d ;  /* 0x3bbb989d00057802 */ /* 0x000fe20000000f00 */
[----:B------:R-:W-:-:S04]  /*12b0*/  UIADD3 UR5, UPT, UPT, UR5, 0x8, URZ ;  /* 0x0000000805057890 */ /* 0x000fc8000fffe0ff */
[----:B------:R-:W-:Y:S01]  /*12c0*/  UISETP.NE.AND UP1, UPT, UR5, UR4, UPT ;  /* 0x000000040500728c */ /* 0x000fe2000bf25270 */
[----:B--2---:R-:W-:-:S04]  /*12d0*/  FADD R22, R18, -R10 ;  /* 0x8000000a12167221 */ /* 0x004fc80000000000 */
[----:B------:R-:W-:-:S04]  /*12e0*/  FFMA.SAT R20, R22, R5, 0.5 ;  /* 0x3f00000016147423 */ /* 0x000fc80000002005 */
[----:B------:R-:W-:Y:S01]  /*12f0*/  FFMA.RM R20, R20, R7, 12582913 ;  /* 0x4b40000114147423 */ /* 0x000fe20000004007 */
[----:B---3--:R-:W-:-:S03]  /*1300*/  FADD R18, R25, -R10 ;  /* 0x8000000a19127221 */ /* 0x008fc60000000000 */
[----:B-1----:R-:W-:Y:S01]  /*1310*/  FADD R9, R20, -12583039 ;  /* 0xcb40007f14097421 */ /* 0x002fe20000000000 */
[----:B------:R-:W-:Y:S01]  /*1320*/  FFMA.SAT R24, R18, R5, 0.5 ;  /* 0x3f00000012187423 */ /* 0x000fe20000002005 */
[----:B------:R-:W-:Y:S02]  /*1330*/  SHF.L.U32 R20, R20, 0x17, RZ ;  /* 0x0000001714147819 */ /* 0x000fe400000006ff */
[----:B------:R-:W-:Y:S01]  /*1340*/  FFMA R9, R22, 1.4426950216293334961, -R9 ;  /* 0x3fb8aa3b16097823 */ /* 0x000fe20000000809 */
[----:B------:R-:W-:-:S03]  /*1350*/  FFMA.RM R13, R24, R7, 12582913 ;  /* 0x4b400001180d7423 */ /* 0x000fc60000004007 */
[----:B------:R-:W-:Y:S01]  /*1360*/  FFMA R22, R22, 1.925963033500011079e-08, R9 ;  /* 0x32a5706016167823 */ /* 0x000fe20000000009 */
[----:B------:R-:W-:-:S03]  /*1370*/  FADD R15, R13, -12583039 ;  /* 0xcb40007f0d0f7421 */ /* 0x000fc60000000000 */
[----:B------:R-:W0:Y:S01]  /*1380*/  MUFU.EX2 R9, R22 ;  /* 0x0000001600097308 */ /* 0x000e220000000800 */
[----:B------:R-:W-:-:S04]  /*1390*/  FFMA R15, R18, 1.4426950216293334961, -R15 ;  /* 0x3fb8aa3b120f7823 */ /* 0x000fc8000000080f */
[----:B------:R-:W-:Y:S01]  /*13a0*/  FFMA R15, R18, 1.925963033500011079e-08, R15 ;  /* 0x32a57060120f7823 */ /* 0x000fe2000000000f */
[----:B-----5:R-:W-:-:S04]  /*13b0*/  FADD R18, R17, -R10 ;  /* 0x8000000a11127221 */ /* 0x020fc80000000000 */
[----:B------:R-:W-:Y:S01]  /*13c0*/  FFMA.SAT R24, R18, R5, 0.5 ;  /* 0x3f00000012187423 */ /* 0x000fe20000002005 */
[----:B------:R-:W1:Y:S01]  /*13d0*/  MUFU.EX2 R15, R15 ;  /* 0x0000000f000f7308 */ /* 0x000e620000000800 */
[----:B0-----:R-:W-:Y:S02]  /*13e0*/  FMUL R17, R20, R9 ;  /* 0x0000000914117220 */ /* 0x001fe40000400000 */
[----:B------:R-:W-:Y:S01]  /*13f0*/  FFMA.RM R9, R24, R7, 12582913 ;  /* 0x4b40000118097423 */ /* 0x000fe20000004007 */
[--C-:B------:R-:W-:Y:S01]  /*1400*/  FADD R20, R29, -R10.reuse ;  /* 0x8000000a1d147221 */ /* 0x100fe20000000000 */
[----:B------:R-:W-:Y:S02]  /*1410*/  IMAD.SHL.U32 R24, R13, 0x800000, RZ ;  /* 0x008000000d187824 */ /* 0x000fe400078e00ff */
[----:B------:R-:W-:Y:S01]  /*1420*/  FFMA R17, R0, R17, R3 ;  /* 0x0000001100117223 */ /* 0x000fe20000000003 */
[----:B------:R-:W-:Y:S01]  /*1430*/  FADD R3, R9, -12583039 ;  /* 0xcb40007f09037421 */ /* 0x000fe20000000000 */
[----:B------:R-:W-:Y:S01]  /*1440*/  FFMA.SAT R0, R20, R5, 0.5 ;  /* 0x3f00000014007423 */ /* 0x000fe20000002005 */
[----:B------:R-:W-:-:S02]  /*1450*/  FADD R22, R21, -R10 ;  /* 0x8000000a15167221 */ /* 0x000fc40000000000 */
[----:B------:R-:W-:Y:S01]  /*1460*/  FFMA R3, R18, 1.4426950216293334961, -R3 ;  /* 0x3fb8aa3b12037823 */ /* 0x000fe20000000803 */
[----:B------:R-:W-:Y:S01]  /*1470*/  FFMA.RM R0, R0, R7, 12582913 ;  /* 0x4b40000100007423 */ /* 0x000fe20000004007 */
[----:B-1----:R-:W-:Y:S01]  /*1480*/  FMUL R15, R24, R15 ;  /* 0x0000000f180f7220 */ /* 0x002fe20000400000 */
[----:B------:R-:W-:Y:S01]  /*1490*/  FFMA.SAT R24, R22, R5, 0.5 ;  /* 0x3f00000016187423 */ /* 0x000fe20000002005 */
[----:B------:R-:W-:Y:S01]  /*14a0*/  FFMA R13, R18, 1.925963033500011079e-08, R3 ;  /* 0x32a57060120d7823 */ /* 0x000fe20000000003 */
[----:B------:R-:W-:Y:S01]  /*14b0*/  FADD R21, R0, -12583039 ;  /* 0xcb40007f00157421 */ /* 0x000fe20000000000 */
[--C-:B----4-:R-:W-:Y:S01]  /*14c0*/  FADD R18, R27, -R10.reuse ;  /* 0x8000000a1b127221 */ /* 0x110fe20000000000 */
[----:B------:R-:W-:Y:S01]  /*14d0*/  FFMA.RM R3, R24, R7, 12582913 ;  /* 0x4b40000118037423 */ /* 0x000fe20000004007 */
[----:B------:R-:W-:Y:S01]  /*14e0*/  FFMA R17, R2, R15, R17 ;  /* 0x0000000f02117223 */ /* 0x000fe20000000011 */
[----:B------:R-:W-:Y:S01]  /*14f0*/  FFMA R21, R20, 1.4426950216293334961, -R21 ;  /* 0x3fb8aa3b14157823 */ /* 0x000fe20000000815 */
[----:B------:R-:W-:Y:S01]  /*1500*/  FFMA.SAT R2, R18, R5, 0.5 ;  /* 0x3f00000012027423 */ /* 0x000fe20000002005 */
[----:B------:R-:W-:Y:S01]  /*1510*/  FADD R25, R3, -12583039 ;  /* 0xcb40007f03197421 */ /* 0x000fe20000000000 */
[----:B------:R-:W0:Y:S01]  /*1520*/  MUFU.EX2 R13, R13 ;  /* 0x0000000d000d7308 */ /* 0x000e220000000800 */
[----:B------:R-:W-:Y:S01]  /*1530*/  FFMA R15, R20, 1.925963033500011079e-08, R21 ;  /* 0x32a57060140f7823 */ /* 0x000fe20000000015 */
[----:B------:R-:W-:Y:S01]  /*1540*/  FADD R20, R23, -R10 ;  /* 0x8000000a17147221 */ /* 0x000fe20000000000 */
[----:B------:R-:W-:Y:S01]  /*1550*/  FFMA R25, R22, 1.4426950216293334961, -R25 ;  /* 0x3fb8aa3b16197823 */ /* 0x000fe20000000819 */
[----:B------:R-:W-:Y:S01]  /*1560*/  FFMA.RM R2, R2, R7, 12582913 ;  /* 0x4b40000102027423 */ /* 0x000fe20000004007 */
[----:B------:R-:W-:Y:S01]  /*1570*/  SHF.L.U32 R0, R0, 0x17, RZ ;  /* 0x0000001700007819 */ /* 0x000fe200000006ff */
[----:B------:R-:W-:Y:S01]  /*1580*/  FFMA.SAT R24, R20, R5, 0.5 ;  /* 0x3f00000014187423 */ /* 0x000fe20000002005 */
[----:B------:R-:W-:Y:S01]  /*1590*/  FFMA R25, R22, 1.925963033500011079e-08, R25 ;  /* 0x32a5706016197823 */ /* 0x000fe20000000019 */
[----:B------:R-:W1:Y:S01]  /*15a0*/  MUFU.EX2 R15, R15 ;  /* 0x0000000f000f7308 */ /* 0x000e620000000800 */
[C---:B------:R-:W-:Y:S01]  /*15b0*/  FADD R21, R2.reuse, -12583039 ;  /* 0xcb40007f02157421 */ /* 0x040fe20000000000 */
[----:B------:R-:W-:-:S03]  /*15c0*/  SHF.L.U32 R2, R2, 0x17, RZ ;  /* 0x0000001702027819 */ /* 0x000fc600000006ff */
[----:B------:R-:W-:Y:S01]  /*15d0*/  FFMA R21, R18, 1.4426950216293334961, -R21 ;  /* 0x3fb8aa3b12157823 */ /* 0x000fe20000000815 */
[----:B------:R-:W-:Y:S01]  /*15e0*/  FADD R22, R19, -R10 ;  /* 0x8000000a13167221 */ /* 0x000fe20000000000 */
[----:B------:R-:W-:Y:S01]  /*15f0*/  FFMA.RM R19, R24, R7, 12582913 ;  /* 0x4b40000118137423 */ /* 0x000fe20000004007 */
[----:B------:R-:W-:Y:S02]  /*1600*/  SHF.L.U32 R24, R9, 0x17, RZ ;  /* 0x0000001709187819 */ /* 0x000fe400000006ff */
[----:B------:R-:W-:Y:S01]  /*1610*/  FFMA.SAT R26, R22, R5, 0.5 ;  /* 0x3f000000161a7423 */ /* 0x000fe20000002005 */
[----:B------:R-:W-:Y:S01]  /*1620*/  FADD R23, R19, -12583039 ;  /* 0xcb40007f13177421 */ /* 0x000fe20000000000 */
[----:B------:R-:W-:Y:S01]  /*1630*/  FFMA R5, R18, 1.925963033500011079e-08, R21 ;  /* 0x32a5706012057823 */ /* 0x000fe20000000015 */
[----:B------:R-:W2:Y:S01]  /*1640*/  MUFU.EX2 R9, R25 ;  /* 0x0000001900097308 */ /* 0x000ea20000000800 */
[----:B------:R-:W-:Y:S01]  /*1650*/  FFMA.RM R7, R26, R7, 12582913 ;  /* 0x4b4000011a077423 */ /* 0x000fe20000004007 */
[----:B------:R-:W-:Y:S01]  /*1660*/  FFMA R23, R20, 1.4426950216293334961, -R23 ;  /* 0x3fb8aa3b14177823 */ /* 0x000fe20000000817 */
[----:B0-----:R-:W-:Y:S01]  /*1670*/  FMUL R13, R24, R13 ;  /* 0x0000000d180d7220 */ /* 0x001fe20000400000 */
[----:B-1----:R-:W-:Y:S01]  /*1680*/  FMUL R0, R0, R15 ;  /* 0x0000000f00007220 */ /* 0x002fe20000400000 */
[----:B------:R-:W-:Y:S01]  /*1690*/  FADD R21, R7, -12583039 ;  /* 0xcb40007f07157421 */ /* 0x000fe20000000000 */
[----:B------:R-:W-:Y:S01]  /*16a0*/  FFMA R23, R20, 1.925963033500011079e-08, R23 ;  /* 0x32a5706014177823 */ /* 0x000fe20000000017 */
[----:B------:R-:W-:Y:S01]  /*16b0*/  FFMA R13, R16, R13, R17 ;  /* 0x0000000d100d7223 */ /* 0x000fe20000000011 */
[----:B------:R-:W0:Y:S01]  /*16c0*/  MUFU.EX2 R5, R5 ;  /* 0x0000000500057308 */ /* 0x000e220000000800 */
[----:B------:R-:W-:Y:S01]  /*16d0*/  FFMA R21, R22, 1.4426950216293334961, -R21 ;  /* 0x3fb8aa3b16157823 */ /* 0x000fe20000000815 */
[----:B------:R-:W-:Y:S01]  /*16e0*/  SHF.L.U32 R16, R3, 0x17, RZ ;  /* 0x0000001703107819 */ /* 0x000fe200000006ff */
[----:B------:R-:W-:Y:S01]  /*16f0*/  FFMA R13, R4, R0, R13 ;  /* 0x00000000040d7223 */ /* 0x000fe2000000000d */
[----:B------:R-:W-:-:S02]  /*1700*/  IMAD.SHL.U32 R19, R19, 0x800000, RZ ;  /* 0x0080000013137824 */ /* 0x000fc400078e00ff */
[----:B------:R-:W-:Y:S01]  /*1710*/  FFMA R21, R22, 1.925963033500011079e-08, R21 ;  /* 0x32a5706016157823 */ /* 0x000fe20000000015 */
[----:B------:R-:W-:Y:S01]  /*1720*/  SHF.L.U32 R7, R7, 0x17, RZ ;  /* 0x0000001707077819 */ /* 0x000fe200000006ff */
[----:B------:R-:W1:Y:S01]  /*1730*/  MUFU.EX2 R18, R23 ;  /* 0x0000001700127308 */ /* 0x000e620000000800 */
[----:B--2---:R-:W-:-:S04]  /*1740*/  FMUL R9, R16, R9 ;  /* 0x0000000910097220 */ /* 0x004fc80000400000 */
[----:B------:R-:W-:-:S03]  /*1750*/  FFMA R9, R6, R9, R13 ;  /* 0x0000000906097223 */ /* 0x000fc6000000000d */
[----:B------:R-:W2:Y:S01]  /*1760*/  MUFU.EX2 R0, R21 ;  /* 0x0000001500007308 */ /* 0x000ea20000000800 */
[----:B0-----:R-:W-:-:S04]  /*1770*/  FMUL R2, R2, R5 ;  /* 0x0000000502027220 */ /* 0x001fc80000400000 */
[----:B------:R-:W-:Y:S01]  /*1780*/  FFMA R9, R8, R2, R9 ;  /* 0x0000000208097223 */ /* 0x000fe20000000009 */
[----:B-1----:R-:W-:-:S04]  /*1790*/  FMUL R18, R19, R18 ;  /* 0x0000001213127220 */ /* 0x002fc80000400000 */
[----:B------:R-:W-:Y:S01]  /*17a0*/  FFMA R9, R12, R18, R9 ;  /* 0x000000120c097223 */ /* 0x000fe20000000009 */
[----:B--2---:R-:W-:-:S04]  /*17b0*/  FMUL R0, R7, R0 ;  /* 0x0000000007007220 */ /* 0x004fc80000400000 */
[----:B------:R-:W-:Y:S01]  /*17c0*/  FFMA R3, R14, R0, R9 ;  /* 0x000000000e037223 */ /* 0x000fe20000000009 */
[----:B------:R-:W-:Y:S06]  /*17d0*/  BRA.U UP1, `(.L_x_8) ;  /* 0xfffffff5018c7547 */ /* 0x000fec000b83ffff */
.L_x_7:
[----:B------:R-:W-:Y:S05]  /*17e0*/  BRA.U !UP0, `(.L_x_6) ;  /* 0x0000000908687547 */ /* 0x000fea000b800000 */
[----:B------:R-:W-:Y:S02]  /*17f0*/  UISETP.GE.U32.AND UP0, UPT, UR28, 0x4, UPT ;  /* 0x000000041c00788c */ /* 0x000fe4000bf06070 */
[----:B------:R-:W-:-:S04]  /*1800*/  ULOP3.LUT UR22, UR7, 0x3, URZ, 0xc0, !UPT ;  /* 0x0000000307167892 */ /* 0x000fc8000f8ec0ff */
[----:B------:R-:W-:-:S03]  /*1810*/  UISETP.NE.AND UP1, UPT, UR22, URZ, UPT ;  /* 0x000000ff1600728c */ /* 0x000fc6000bf25270 */
[----:B------:R-:W-:Y:S08]  /*1820*/  BRA.U !UP0, `(.L_x_9) ;  /* 0x0000000508407547 */ /* 0x000ff0000b800000 */
[----:B------:R-:W0:Y:S01]  /*1830*/  LDCU.128 UR12, c[0x0][0x390] ;  /* 0x00007200ff0c77ac */ /* 0x000e220008000c00 */
[----:B------:R-:W-:-:S04]  /*1840*/  UIMAD UR10, UR9, UR7, UR4 ;  /* 0x00000007090a72a4 */ /* 0x000fc8000f8e0204 */
[----:B------:R-:W-:Y:S02]  /*1850*/  UIADD3 UR5, UPT, UPT, UR10, 0x1, URZ ;  /* 0x000000010a057890 */ /* 0x000fe4000fffe0ff */
[----:B0-----:R-:W-:Y:S02]  /*1860*/  UIMAD.WIDE.U32 UR16, UR10, 0x4, UR14 ;  /* 0x000000040a1078a5 */ /* 0x001fe4000f8e000e */
[----:B------:R-:W-:-:S04]  /*1870*/  UIMAD.WIDE.U32 UR18, UR5, 0x4, UR14 ;  /* 0x00000004051278a5 */ /* 0x000fc8000f8e000e */
[----:B------:R-:W-:Y:S02]  /*1880*/  MOV R7, UR17 ;  /* 0x0000001100077c02 */ /* 0x000fe40008000f00 */
[----:B------:R-:W-:Y:S01]  /*1890*/  MOV R6, UR16 ;  /* 0x0000001000067c02 */ /* 0x000fe20008000f00 */
[----:B------:R-:W-:Y:S01]  /*18a0*/  UIADD3 UR16, UPT, UPT, UR10, 0x2, URZ ;  /* 0x000000020a107890 */ /* 0x000fe2000fffe0ff */
[----:B------:R-:W-:-:S03]  /*18b0*/  MOV R12, UR18 ;  /* 0x00000012000c7c02 */ /* 0x000fc60008000f00 */
[----:B------:R-:W2:Y:S01]  /*18c0*/  LDG.E.CONSTANT R7, desc[UR20][R6.64] ;  /* 0x0000001406077981 */ /* 0x000ea2000c1e9900 */
[----:B------:R-:W-:Y:S01]  /*18d0*/  MOV R13, UR19 ;  /* 0x00000013000d7c02 */ /* 0x000fe20008000f00 */
[----:B------:R-:W-:Y:S02]  /*18e0*/  UIMAD.WIDE.U32 UR18, UR16, 0x4, UR14 ;  /* 0x00000004101278a5 */ /* 0x000fe4000f8e000e */
[----:B------:R-:W-:Y:S02]  /*18f0*/  UIADD3 UR17, UPT, UPT, UR10, 0x3, URZ ;  /* 0x000000030a117890 */ /* 0x000fe4000fffe0ff */
[----:B------:R-:W3:Y:S02]  /*1900*/  LDG.E.CONSTANT R21, desc[UR20][R12.64] ;  /* 0x000000140c157981 */ /* 0x000ee4000c1e9900 */
[----:B------:R-:W-:Y:S01]  /*1910*/  IMAD.U32 R16, RZ, RZ, UR18 ;  /* 0x00000012ff107e24 */ /* 0x000fe2000f8e00ff */
[----:B------:R-:W-:Y:S01]  /*1920*/  MOV R17, UR19 ;  /* 0x0000001300117c02 */ /* 0x000fe20008000f00 */
[----:B------:R-:W-:-:S04]  /*1930*/  UIMAD.WIDE.U32 UR14, UR17, 0x4, UR14 ;  /* 0x00000004110e78a5 */ /* 0x000fc8000f8e000e */
[----:B------:R0:W4:Y:S02]  /*1940*/  LDG.E.CONSTANT R23, desc[UR20][R16.64] ;  /* 0x0000001410177981 */ /* 0x000124000c1e9900 */
[----:B------:R-:W-:Y:S02]  /*1950*/  MOV R18, UR14 ;  /* 0x0000000e00127c02 */ /* 0x000fe40008000f00 */
[----:B------:R-:W-:-:S05]  /*1960*/  MOV R19, UR15 ;  /* 0x0000000f00137c02 */ /* 0x000fca0008000f00 */
[----:B------:R5:W4:Y:S01]  /*1970*/  LDG.E.CONSTANT R5, desc[UR20][R18.64] ;  /* 0x0000001412057981 */ /* 0x000b22000c1e9900 */
[----:B------:R-:W-:Y:S02]  /*1980*/  UIMAD.WIDE.U32 UR10, UR10, 0x4, UR12 ;  /* 0x000000040a0a78a5 */ /* 0x000fe4000f8e000c */
[----:B------:R-:W-:-:S04]  /*1990*/  UIMAD.WIDE.U32 UR14, UR5, 0x4, UR12 ;  /* 0x00000004050e78a5 */ /* 0x000fc8000f8e000c */
[----:B------:R-:W-:Y:S02]  /*19a0*/  MOV R8, UR10 ;  /* 0x0000000a00087c02 */ /* 0x000fe40008000f00 */
[----:B------:R-:W-:Y:S01]  /*19b0*/  MOV R9, UR11 ;  /* 0x0000000b00097c02 */ /* 0x000fe20008000f00 */
[----:B------:R-:W-:Y:S01]  /*19c0*/  UIMAD.WIDE.U32 UR10, UR16, 0x4, UR12 ;  /* 0x00000004100a78a5 */ /* 0x000fe2000f8e000c */
[----:B------:R-:W-:Y:S01]  /*19d0*/  IMAD.U32 R14, RZ, RZ, UR14 ;  /* 0x0000000eff0e7e24 */ /* 0x000fe2000f8e00ff */
[----:B------:R-:W-:Y:S01]  /*19e0*/  MOV R15, UR15 ;  /* 0x0000000f000f7c02 */ /* 0x000fe20008000f00 */
[----:B------:R-:W-:Y:S01]  /*19f0*/  UIMAD.WIDE.U32 UR12, UR17, 0x4, UR12 ;  /* 0x00000004110c78a5 */ /* 0x000fe2000f8e000c */
[----:B------:R-:W4:Y:S02]  /*1a00*/  LDG.E.CONSTANT R0, desc[UR20][R8.64] ;  /* 0x0000001408007981 */ /* 0x000f24000c1e9900 */
[----:B0-----:R-:W-:Y:S02]  /*1a10*/  MOV R16, UR10 ;  /* 0x0000000a00107c02 */ /* 0x001fe40008000f00 */
[----:B------:R-:W-:Y:S01]  /*1a20*/  MOV R17, UR11 ;  /* 0x0000000b00117c02 */ /* 0x000fe20008000f00 */
[----:B------:R0:W4:Y:S01]  /*1a30*/  LDG.E.CONSTANT R2, desc[UR20][R14.64] ;  /* 0x000000140e027981 */ /* 0x000122000c1e9900 */
[----:B-----5:R-:W-:-:S02]  /*1a40*/  MOV R18, UR12 ;  /* 0x0000000c00127c02 */ /* 0x020fc40008000f00 */
[----:B------:R-:W-:Y:S01]  /*1a50*/  MOV R19, UR13 ;  /* 0x0000000d00137c02 */ /* 0x000fe20008000f00 */
[----:B------:R5:W5:Y:S04]  /*1a60*/  LDG.E.CONSTANT R4, desc[UR20][R16.64] ;  /* 0x0000001410047981 */ /* 0x000b68000c1e9900 */
[----:B------:R1:W5:Y:S01]  /*1a70*/  LDG.E.CONSTANT R6, desc[UR20][R18.64] ;  /* 0x0000001412067981 */ /* 0x000362000c1e9900 */
[----:B------:R-:W-:Y:S01]  /*1a80*/  IMAD.MOV.U32 R20, RZ, RZ, 0x3bbb989d ;  /* 0x3bbb989dff147424 */ /* 0x000fe200078e00ff */
[----:B------:R-:W-:Y:S01]  /*1a90*/  MOV R12, 0x437c0000 ;  /* 0x437c0000000c7802 */ /* 0x000fe20000000f00 */
[----:B------:R-:W-:Y:S01]  /*1aa0*/  UIADD3 UR4, UPT, UPT, UR4, 0x4, URZ ;  /* 0x0000000404047890 */ /* 0x000fe2000fffe0ff */
[----:B--2---:R-:W-:-:S04]  /*1ab0*/  FADD R13, R7, -R10 ;  /* 0x8000000a070d7221 */ /* 0x004fc80000000000 */
[----:B------:R-:W-:Y:S01]  /*1ac0*/  FFMA.SAT R7, R13, R20, 0.5 ;  /* 0x3f0000000d077423 */ /* 0x000fe20000002014 */
[----:B---3--:R-:W-:-:S03]  /*1ad0*/  FADD R21, R21, -R10 ;  /* 0x8000000a15157221 */ /* 0x008fc60000000000 */
[----:B------:R-:W-:Y:S01]  /*1ae0*/  FFMA.RM R7, R7, R12, 12582913 ;  /* 0x4b40000107077423 */ /* 0x000fe2000000400c */
[----:B0-----:R-:W-:-:S03]  /*1af0*/  FFMA.SAT R15, R21, R20, 0.5 ;  /* 0x3f000000150f7423 */ /* 0x001fc60000002014 */
[C---:B------:R-:W-:Y:S01]  /*1b00*/  FADD R14, R7.reuse, -12583039 ;  /* 0xcb40007f070e7421 */ /* 0x040fe20000000000 */
[----:B------:R-:W-:Y:S01]  /*1b10*/  SHF.L.U32 R7, R7, 0x17, RZ ;  /* 0x0000001707077819 */ /* 0x000fe200000006ff */
[----:B----4-:R-:W-:Y:S01]  /*1b20*/  FADD R9, R23, -R10 ;  /* 0x8000000a17097221 */ /* 0x010fe20000000000 */
[----:B------:R-:W-:Y:S01]  /*1b30*/  FFMA.RM R8, R15, R12, 12582913 ;  /* 0x4b4000010f087423 */ /* 0x000fe2000000400c */
[----:B------:R-:W-:Y:S02]  /*1b40*/  FFMA R14, R13, 1.4426950216293334961, -R14 ;  /* 0x3fb8aa3b0d0e7823 */ /* 0x000fe4000000080e */
[----:B------:R-:W-:Y:S01]  /*1b50*/  FFMA.SAT R15, R9, R20, 0.5 ;  /* 0x3f000000090f7423 */ /* 0x000fe20000002014 */
[C---:B-----5:R-:W-:Y:S01]  /*1b60*/  FADD R16, R8.reuse, -12583039 ;  /* 0xcb40007f08107421 */ /* 0x060fe20000000000 */
[----:B------:R-:W-:Y:S01]  /*1b70*/  FFMA R14, R13, 1.925963033500011079e-08, R14 ;  /* 0x32a570600d0e7823 */ /* 0x000fe2000000000e */
[----:B------:R-:W-:Y:S01]  /*1b80*/  SHF.L.U32 R8, R8, 0x17, RZ ;  /* 0x0000001708087819 */ /* 0x000fe200000006ff */
[----:B------:R-:W-:Y:S01]  /*1b90*/  FADD R13, R5, -R10 ;  /* 0x8000000a050d7221 */ /* 0x000fe20000000000 */
[----:B------:R-:W-:Y:S01]  /*1ba0*/  FFMA.RM R5, R15, R12, 12582913 ;  /* 0x4b4000010f057423 */ /* 0x000fe2000000400c */
[----:B------:R-:W-:-:S02]  /*1bb0*/  FFMA R16, R21, 1.4426950216293334961, -R16 ;  /* 0x3fb8aa3b15107823 */ /* 0x000fc40000000810 */
[----:B------:R-:W0:Y:S01]  /*1bc0*/  MUFU.EX2 R14, R14 ;  /* 0x0000000e000e7308 */ /* 0x000e220000000800 */
[----:B------:R-:W-:Y:S01]  /*1bd0*/  FFMA.SAT R15, R13, R20, 0.5 ;  /* 0x3f0000000d0f7423 */ /* 0x000fe20000002014 */
[----:B-1----:R-:W-:Y:S01]  /*1be0*/  FADD R18, R5, -12583039 ;  /* 0xcb40007f05127421 */ /* 0x002fe20000000000 */
[----:B------:R-:W-:Y:S01]  /*1bf0*/  FFMA R16, R21, 1.925963033500011079e-08, R16 ;  /* 0x32a5706015107823 */ /* 0x000fe20000000010 */
[----:B------:R-:W-:Y:S01]  /*1c00*/  SHF.L.U32 R5, R5, 0x17, RZ ;  /* 0x0000001705057819 */ /* 0x000fe200000006ff */
[----:B------:R-:W-:Y:S01]  /*1c10*/  FFMA.RM R12, R15, R12, 12582913 ;  /* 0x4b4000010f0c7423 */ /* 0x000fe2000000400c */
[C---:B------:R-:W-:Y:S02]  /*1c20*/  FFMA R18, R9.reuse, 1.4426950216293334961, -R18 ;  /* 0x3fb8aa3b09127823 */ /* 0x040fe40000000812 */
[----:B------:R-:W1:Y:S01]  /*1c30*/  MUFU.EX2 R15, R16 ;  /* 0x00000010000f7308 */ /* 0x000e620000000800 */
[C---:B------:R-:W-:Y:S01]  /*1c40*/  FADD R20, R12.reuse, -12583039 ;  /* 0xcb40007f0c147421 */ /* 0x040fe20000000000 */
[----:B------:R-:W-:Y:S01]  /*1c50*/  FFMA R18, R9, 1.925963033500011079e-08, R18 ;  /* 0x32a5706009127823 */ /* 0x000fe20000000012 */
[----:B------:R-:W-:-:S02]  /*1c60*/  SHF.L.U32 R12, R12, 0x17, RZ ;  /* 0x000000170c0c7819 */ /* 0x000fc400000006ff */
[----:B------:R-:W-:-:S03]  /*1c70*/  FFMA R20, R13, 1.4426950216293334961, -R20 ;  /* 0x3fb8aa3b0d147823 */ /* 0x000fc60000000814 */
[----:B------:R-:W2:Y:S01]  /*1c80*/  MUFU.EX2 R18, R18 ;  /* 0x0000001200127308 */ /* 0x000ea20000000800 */
[----:B------:R-:W-:Y:S01]  /*1c90*/  FFMA R20, R13, 1.925963033500011079e-08, R20 ;  /* 0x32a570600d147823 */ /* 0x000fe20000000014 */
[----:B0-----:R-:W-:-:S04]  /*1ca0*/  FMUL R7, R7, R14 ;  /* 0x0000000e07077220 */ /* 0x001fc80000400000 */
[----:B------:R-:W-:Y:S02]  /*1cb0*/  FFMA R7, R0, R7, R3 ;  /* 0x0000000700077223 */ /* 0x000fe40000000003 */
[----:B------:R-:W0:Y:S01]  /*1cc0*/  MUFU.EX2 R9, R20 ;  /* 0x0000001400097308 */ /* 0x000e220000000800 */
[----:B-1----:R-:W-:-:S04]  /*1cd0*/  FMUL R8, R8, R15 ;  /* 0x0000000f08087220 */ /* 0x002fc80000400000 */
[----:B------:R-:W-:Y:S01]  /*1ce0*/  FFMA R7, R2, R8, R7 ;  /* 0x0000000802077223 */ /* 0x000fe20000000007 */
[----:B--2---:R-:W-:-:S04]  /*1cf0*/  FMUL R5, R5, R18 ;  /* 0x0000001205057220 */ /* 0x004fc80000400000 */
[----:B------:R-:W-:Y:S01]  /*1d00*/  FFMA R5, R4, R5, R7 ;  /* 0x0000000504057223 */ /* 0x000fe20000000007 */
[----:B0-----:R-:W-:-:S04]  /*1d10*/  FMUL R9, R12, R9 ;  /* 0x000000090c097220 */ /* 0x001fc80000400000 */
[----:B------:R-:W-:-:S07]  /*1d20*/  FFMA R3, R6, R9, R5 ;  /* 0x0000000906037223 */ /* 0x000fce0000000005 */
.L_x_9:
[----:B------:R-:W-:Y:S05]  /*1d30*/  BRA.U !UP1, `(.L_x_6) ;  /* 0x0000000509147547 */ /* 0x000fea000b800000 */
[----:B------:R-:W-:Y:S02]  /*1d40*/  UISETP.NE.AND UP0, UPT, UR22, 0x1, UPT ;  /* 0x000000011600788c */ /* 0x000fe4000bf05270 */
[----:B------:R-:W-:-:S04]  /*1d50*/  ULOP3.LUT UR5, UR7, 0x1, URZ, 0xc0, !UPT ;  /* 0x0000000107057892 */ /* 0x000fc8000f8ec0ff */
[----:B------:R-:W-:-:S03]  /*1d60*/  UISETP.NE.U32.AND UP1, UPT, UR5, 0x1, UPT ;  /* 0x000000010500788c */ /* 0x000fc6000bf25070 */
[----:B------:R-:W-:Y:S08]  /*1d70*/  BRA.U !UP0, `(.L_x_10) ;  /* 0x0000000108a87547 */ /* 0x000ff0000b800000 */
[----:B------:R-:W0:Y:S01]  /*1d80*/  LDCU.128 UR12, c[0x0][0x390] ;  /* 0x00007200ff0c77ac */ /* 0x000e220008000c00 */
[----:B------:R-:W-:-:S04]  /*1d90*/  UIMAD UR10, UR9, UR7, UR4 ;  /* 0x00000007090a72a4 */ /* 0x000fc8000f8e0204 */
[----:B------:R-:W-:Y:S02]  /*1da0*/  UIADD3 UR5, UPT, UPT, UR10, 0x1, URZ ;  /* 0x000000010a057890 */ /* 0x000fe4000fffe0ff */
[----:B0-----:R-:W-:Y:S02]  /*1db0*/  UIMAD.WIDE.U32 UR16, UR10, 0x4, UR14 ;  /* 0x000000040a1078a5 */ /* 0x001fe4000f8e000e */
[----:B------:R-:W-:-:S04]  /*1dc0*/  UIMAD.WIDE.U32 UR14, UR5, 0x4, UR14 ;  /* 0x00000004050e78a5 */ /* 0x000fc8000f8e000e */
[----:B------:R-:W-:Y:S01]  /*1dd0*/  MOV R7, UR17 ;  /* 0x0000001100077c02 */ /* 0x000fe20008000f00 */
[----:B------:R-:W-:Y:S01]  /*1de0*/  IMAD.U32 R6, RZ, RZ, UR16 ;  /* 0x00000010ff067e24 */ /* 0x000fe2000f8e00ff */
[----:B------:R-:W-:Y:S02]  /*1df0*/  MOV R13, UR15 ;  /* 0x0000000f000d7c02 */ /* 0x000fe40008000f00 */
[----:B------:R-:W-:Y:S02]  /*1e00*/  MOV R12, UR14 ;  /* 0x0000000e000c7c02 */ /* 0x000fe40008000f00 */
[----:B------:R-:W2:Y:S04]  /*1e10*/  LDG.E.CONSTANT R7, desc[UR20][R6.64] ;  /* 0x0000001406077981 */ /* 0x000ea8000c1e9900 */
[----:B------:R-:W3:Y:S01]  /*1e20*/  LDG.E.CONSTANT R13, desc[UR20][R12.64] ;  /* 0x000000140c0d7981 */ /* 0x000ee2000c1e9900 */
[----:B------:R-:W-:-:S02]  /*1e30*/  UIMAD.WIDE.U32 UR10, UR10, 0x4, UR12 ;  /* 0x000000040a0a78a5 */ /* 0x000fc4000f8e000c */
[----:B------:R-:W-:-:S04]  /*1e40*/  UIMAD.WIDE.U32 UR12, UR5, 0x4, UR12 ;  /* 0x00000004050c78a5 */ /* 0x000fc8000f8e000c */
[----:B------:R-:W-:Y:S02]  /*1e50*/  MOV R4, UR10 ;  /* 0x0000000a00047c02 */ /* 0x000fe40008000f00 */
[----:B------:R-:W-:Y:S01]  /*1e60*/  MOV R5, UR11 ;  /* 0x0000000b00057c02 */ /* 0x000fe20008000f00 */
[----:B------:R-:W-:Y:S01]  /*1e70*/  IMAD.U32 R8, RZ, RZ, UR12 ;  /* 0x0000000cff087e24 */ /* 0x000fe2000f8e00ff */
[----:B------:R-:W-:-:S03]  /*1e80*/  MOV R9, UR13 ;  /* 0x0000000d00097c02 */ /* 0x000fc60008000f00 */
[----:B------:R0:W4:Y:S04]  /*1e90*/  LDG.E.CONSTANT R4, desc[UR20][R4.64] ;  /* 0x0000001404047981 */ /* 0x000128000c1e9900 */
[----:B------:R-:W5:Y:S01]  /*1ea0*/  LDG.E.CONSTANT R9, desc[UR20][R8.64] ;  /* 0x0000001408097981 */ /* 0x000f62000c1e9900 */
[----:B------:R-:W-:Y:S01]  /*1eb0*/  HFMA2 R15, -RZ, RZ, 0.96630859375, -0.0022525787353515625 ;  /* 0x3bbb989dff0f7431 */ /* 0x000fe200000001ff */
[----:B------:R-:W-:Y:S01]  /*1ec0*/  UIADD3 UR4, UPT, UPT, UR4, 0x2, URZ ;  /* 0x0000000204047890 */ /* 0x000fe2000fffe0ff */
[----:B--2---:R-:W-:Y:S01]  /*1ed0*/  FADD R0, R7, -R10 ;  /* 0x8000000a07007221 */ /* 0x004fe20000000000 */
[----:B------:R-:W-:-:S03]  /*1ee0*/  MOV R7, 0x437c0000 ;  /* 0x437c000000077802 */ /* 0x000fc60000000f00 */
[----:B------:R-:W-:Y:S01]  /*1ef0*/  FFMA.SAT R2, R0, R15, 0.5 ;  /* 0x3f00000000027423 */ /* 0x000fe2000000200f */
[----:B---3--:R-:W-:-:S03]  /*1f00*/  FADD R6, R13, -R10 ;  /* 0x8000000a0d067221 */ /* 0x008fc60000000000 */
[----:B------:R-:W-:Y:S01]  /*1f10*/  FFMA.RM R2, R2, R7, 12582913 ;  /* 0x4b40000102027423 */ /* 0x000fe20000004007 */
[----:B------:R-:W-:-:S03]  /*1f20*/  FFMA.SAT R12, R6, R15, 0.5 ;  /* 0x3f000000060c7423 */ /* 0x000fc6000000200f */
[----:B------:R-:W-:Y:S01]  /*1f30*/  FADD R13, R2, -12583039 ;  /* 0xcb40007f020d7421 */ /* 0x000fe20000000000 */
[----:B------:R-:W-:Y:S01]  /*1f40*/  FFMA.RM R12, R12, R7, 12582913 ;  /* 0x4b4000010c0c7423 */ /* 0x000fe20000004007 */
[----:B------:R-:W-:Y:S02]  /*1f50*/  SHF.L.U32 R2, R2, 0x17, RZ ;  /* 0x0000001702027819 */ /* 0x000fe400000006ff */
[----:B------:R-:W-:Y:S01]  /*1f60*/  FFMA R13, R0, 1.4426950216293334961, -R13 ;  /* 0x3fb8aa3b000d7823 */ /* 0x000fe2000000080d */
[C---:B0-----:R-:W-:Y:S01]  /*1f70*/  FADD R5, R12.reuse, -12583039 ;  /* 0xcb40007f0c057421 */ /* 0x041fe20000000000 */
[----:B------:R-:W-:Y:S02]  /*1f80*/  SHF.L.U32 R12, R12, 0x17, RZ ;  /* 0x000000170c0c7819 */ /* 0x000fe400000006ff */
[----:B------:R-:W-:Y:S01]  /*1f90*/  FFMA R13, R0, 1.925963033500011079e-08, R13 ;  /* 0x32a57060000d7823 */ /* 0x000fe2000000000d */
[----:B------:R-:W-:-:S04]  /*1fa0*/  FFMA R5, R6, 1.4426950216293334961, -R5 ;  /* 0x3fb8aa3b06057823 */ /* 0x000fc80000000805 */
[----:B------:R-:W-:Y:S01]  /*1fb0*/  FFMA R5, R6, 1.925963033500011079e-08, R5 ;  /* 0x32a5706006057823 */ /* 0x000fe20000000005 */
[----:B------:R-:W0:Y:S08]  /*1fc0*/  MUFU.EX2 R13, R13 ;  /* 0x0000000d000d7308 */ /* 0x000e300000000800 */
[----:B------:R-:W2:Y:S01]  /*1fd0*/  MUFU.EX2 R5, R5 ;  /* 0x0000000500057308 */ /* 0x000ea20000000800 */
[----:B0-----:R-:W-:-:S04]  /*1fe0*/  FMUL R2, R2, R13 ;  /* 0x0000000d02027220 */ /* 0x001fc80000400000 */
[----:B----4-:R-:W-:Y:S01]  /*1ff0*/  FFMA R2, R4, R2, R3 ;  /* 0x0000000204027223 */ /* 0x010fe20000000003 */
[----:B--2---:R-:W-:-:S04]  /*2000*/  FMUL R12, R12, R5 ;  /* 0x000000050c0c7220 */ /* 0x004fc80000400000 */
[----:B-----5:R-:W-:-:S07]  /*2010*/  FFMA R3, R9, R12, R2 ;  /* 0x0000000c09037223 */ /* 0x020fce0000000002 */
.L_x_10:
[----:B------:R-:W-:Y:S05]  /*2020*/  BRA.U UP1, `(.L_x_6) ;  /* 0x0000000101587547 */ /* 0x000fea000b800000 */
[----:B------:R-:W0:Y:S01]  /*2030*/  LDCU.128 UR12, c[0x0][0x390] ;  /* 0x00007200ff0c77ac */ /* 0x000e220008000c00 */
[----:B------:R-:W-:-:S04]  /*2040*/  UIMAD UR9, UR9, UR7, UR4 ;  /* 0x00000007090972a4 */ /* 0x000fc8000f8e0204 */
[----:B0-----:R-:W-:-:S06]  /*2050*/  UIMAD.WIDE.U32 UR4, UR9, 0x4, UR14 ;  /* 0x00000004090478a5 */ /* 0x001fcc000f8e000e */
[----:B------:R-:W-:Y:S01]  /*2060*/  MOV R7, UR5 ;  /* 0x0000000500077c02 */ /* 0x000fe20008000f00 */
[----:B------:R-:W-:-:S05]  /*2070*/  IMAD.U32 R6, RZ, RZ, UR4 ;  /* 0x00000004ff067e24 */ /* 0x000fca000f8e00ff */
[----:B------:R-:W2:Y:S01]  /*2080*/  LDG.E.CONSTANT R7, desc[UR20][R6.64] ;  /* 0x0000001406077981 */ /* 0x000ea2000c1e9900 */
[----:B------:R-:W-:-:S06]  /*2090*/  UIMAD.WIDE.U32 UR4, UR9, 0x4, UR12 ;  /* 0x00000004090478a5 */ /* 0x000fcc000f8e000c */
[----:B------:R-:W-:Y:S02]  /*20a0*/  MOV R4, UR4 ;  /* 0x0000000400047c02 */ /* 0x000fe40008000f00 */
[----:B------:R-:W-:-:S05]  /*20b0*/  MOV R5, UR5 ;  /* 0x0000000500057c02 */ /* 0x000fca0008000f00 */
[----:B------:R-:W3:Y:S01]  /*20c0*/  LDG.E.CONSTANT R4, desc[UR20][R4.64] ;  /* 0x0000001404047981 */ /* 0x000ee2000c1e9900 */
[----:B------:R-:W-:Y:S01]  /*20d0*/  HFMA2 R9, -RZ, RZ, 0.96630859375, -0.0022525787353515625 ;  /* 0x3bbb989dff097431 */ /* 0x000fe200000001ff */
[----:B------:R-:W-:Y:S01]  /*20e0*/  MOV R13, 0x437c0000 ;  /* 0x437c0000000d7802 */ /* 0x000fe20000000f00 */
[----:B--2---:R-:W-:-:S04]  /*20f0*/  FADD R0, R7, -R10 ;  /* 0x8000000a07007221 */ /* 0x004fc80000000000 */
[----:B------:R-:W-:-:S04]  /*2100*/  FFMA.SAT R2, R0, R9, 0.5 ;  /* 0x3f00000000027423 */ /* 0x000fc80000002009 */
[----:B------:R-:W-:-:S04]  /*2110*/  FFMA.RM R2, R2, R13, 12582913 ;  /* 0x4b40000102027423 */ /* 0x000fc8000000400d */
[C---:B------:R-:W-:Y:S01]  /*2120*/  FADD R9, R2.reuse, -12583039 ;  /* 0xcb40007f02097421 */ /* 0x040fe20000000000 */
[----:B------:R-:W-:-:S03]  /*2130*/  IMAD.SHL.U32 R2, R2, 0x800000, RZ ;  /* 0x0080000002027824 */ /* 0x000fc600078e00ff */
[----:B------:R-:W-:-:S04]  /*2140*/  FFMA R9, R0, 1.4426950216293334961, -R9 ;  /* 0x3fb8aa3b00097823 */ /* 0x000fc80000000809 */
[----:B------:R-:W-:-:S06]  /*2150*/  FFMA R9, R0, 1.925963033500011079e-08, R9 ;  /* 0x32a5706000097823 */ /* 0x000fcc0000000009 */
[----:B------:R-:W0:Y:S02]  /*2160*/  MUFU.EX2 R9, R9 ;  /* 0x0000000900097308 */ /* 0x000e240000000800 */
[----:B0-----:R-:W-:-:S04]  /*2170*/  FMUL R2, R2, R9 ;  /* 0x0000000902027220 */ /* 0x001fc80000400000 */
[----:B---3--:R-:W-:-:S07]  /*2180*/  FFMA R3, R4, R2, R3 ;  /* 0x0000000204037223 */ /* 0x008fce0000000003 */
.L_x_6:
[----:B------:R-:W0:Y:S01]  /*2190*/  LDCU UR4, c[0x0][0x3a4] ;  /* 0x00007480ff0477ac */ /* 0x000e220008000800 */
[----:B------:R-:W1:Y:S01]  /*21a0*/  LDCU UR5, c[0x0][0x3a8] ;  /* 0x00007500ff0577ac */ /* 0x000e620008000800 */
[----:B0-----:R-:W-:Y:S01]  /*21b0*/  UIMAD UR6, UR6, UR4, URZ ;  /* 0x00000004060672a4 */ /* 0x001fe2000f8e02ff */
[----:B-1----:R-:W-:Y:S01]  /*21c0*/  ISETP.GE.U32.AND P0, PT, R11, UR5, PT ;  /* 0x000000050b007c0c */ /* 0x002fe2000bf06070 */
[----:B------:R-:W-:Y:S02]  /*21d0*/  UIMAD UR4, UR8, UR5, URZ ;  /* 0x00000005080472a4 */ /* 0x000fe4000f8e02ff */
[----:B------:R-:W-:-:S04]  /*21e0*/  UIMAD UR9, UR6, UR5, URZ ;  /* 0x00000005060972a4 */ /* 0x000fc8000f8e02ff */
[----:B------:R-:W-:-:S04]  /*21f0*/  UIADD3 UR9, UP0, UPT, UR9, UR4, URZ ;  /* 0x0000000409097290 */ /* 0x000fc8000ff1e0ff */
[----:B------:R-:W-:Y:S02]  /*2200*/  UIADD3.X UR14, UPT, UPT, URZ, URZ, URZ, UP0, !UPT ;  /* 0x000000ffff0e7290 */ /* 0x000fe400087fe4ff */
[----:B------:R-:W-:Y:S10]  /*2210*/  @P0 EXIT ;  /* 0x000000000000094d */ /* 0x000ff40003800000 */
[----:B------:R-:W-:Y:S02]  /*2220*/  UISETP.NE.AND UP0, UPT, UR7, URZ, UPT ;  /* 0x000000ff0700728c */ /* 0x000fe4000bf05270 */
[----:B------:R-:W-:Y:S01]  /*2230*/  UIADD3 UR6, UPT, UPT, UR6, UR8, URZ ;  /* 0x0000000806067290 */ /* 0x000fe2000fffe0ff */
[----:B------:R-:W0:Y:S03]  /*2240*/  LDCU UR13, c[0x0][0x360] ;  /* 0x00006c00ff0d77ac */ /* 0x000e260008000800 */
[----:B------:R-:W-:-:S03]  /*2250*/  UIMAD UR8, UR6, UR7, URZ ;  /* 0x00000007060872a4 */ /* 0x000fc6000f8e02ff */
[----:B------:R-:W-:Y:S09]  /*2260*/  BRA.U UP0, `(.L_x_11) ;  /* 0x0000000100287547 */ /* 0x000ff2000b800000 */
[----:B------:R-:W1:Y:S02]  /*2270*/  LDCU.64 UR6, c[0x0][0x380] ;  /* 0x00007000ff0677ac */ /* 0x000e640008000a00 */
.L_x_12:
[C---:B------:R-:W-:Y:S02]  /*2280*/  IADD3 R0, P0, PT, R11.reuse, UR9, RZ ;  /* 0x000000090b007c10 */ /* 0x040fe4000ff1e0ff */
[----:B0-----:R-:W-:Y:S02]  /*2290*/  IADD3 R11, PT, PT, R11, UR13, RZ ;  /* 0x0000000d0b0b7c10 */ /* 0x001fe4000fffe0ff */
[----:B------:R-:W-:Y:S02]  /*22a0*/  IADD3.X R3, PT, PT, RZ, UR14, RZ, P0, !PT ;  /* 0x0000000eff037c10 */ /* 0x000fe400087fe4ff */
[----:B-1----:R-:W-:-:S04]  /*22b0*/  LEA R2, P0, R0, UR6, 0x2 ;  /* 0x0000000600027c11 */ /* 0x002fc8000f8010ff */
[----:B------:R-:W-:Y:S02]  /*22c0*/  LEA.HI.X R3, R0, UR7, R3, 0x2, P0 ;  /* 0x0000000700037c11 */ /* 0x000fe400080f1403 */
[----:B------:R-:W-:-:S03]  /*22d0*/  ISETP.GE.U32.AND P0, PT, R11, UR5, PT ;  /* 0x000000050b007c0c */ /* 0x000fc6000bf06070 */
[----:B------:R2:W-:Y:S10]  /*22e0*/  STG.E desc[UR20][R2.64], RZ ;  /* 0x000000ff02007986 */ /* 0x0005f4000c101914 */
[----:B--2---:R-:W-:Y:S05]  /*22f0*/  @!P0 BRA `(.L_x_12) ;  /* 0xfffffffc00e08947 */ /* 0x004fea000383ffff */
[----:B------:R-:W-:Y:S05]  /*2300*/  EXIT ;  /* 0x000000000000794d */ /* 0x000fea0003800000 */
.L_x_11:
[----:B------:R-:W-:Y:S01]  /*2310*/  ULOP3.LUT UR10, UR7, 0xfffffffc, URZ, 0xc0, !UPT ;  /* 0xfffffffc070a7892 */ /* 0x000fe2000f8ec0ff */
[----:B------:R-:W-:Y:S01]  /*2320*/  BSSY.RECONVERGENT B0, `(.L_x_13) ;  /* 0x0000136000007945 */ /* 0x000fe20003800200 */
[----:B------:R-:W-:Y:S02]  /*2330*/  UIMAD UR7, UR7, UR5, URZ ;  /* 0x00000005070772a4 */ /* 0x000fe4000f8e02ff */
[----:B------:R-:W-:Y:S02]  /*2340*/  UIADD3 UR4, UPT, UPT, UR8, 0x2, URZ ;  /* 0x0000000208047890 */ /* 0x000fe4000fffe0ff */
[----:B------:R-:W-:Y:S02]  /*2350*/  UIMAD UR7, UR6, UR7, URZ ;  /* 0x00000007060772a4 */ /* 0x000fe4000f8e02ff */
[----:B------:R-:W-:Y:S01]  /*2360*/  UIADD3 UR11, UPT, UPT, UR8, 0x3, URZ ;  /* 0x00000003080b7890 */ /* 0x000fe2000fffe0ff */
[----:B------:R-:W1:Y:S01]  /*2370*/  LDCU.64 UR16, c[0x0][0x388] ;  /* 0x00007100ff1077ac */ /* 0x000e620008000a00 */
[----:B------:R-:W-:-:S02]  /*2380*/  UIMAD UR12, UR8, UR5, UR5 ;  /* 0x00000005080c72a4 */ /* 0x000fc4000f8e0205 */
[----:B------:R-:W-:Y:S02]  /*2390*/  UIMAD UR4, UR4, UR5, URZ ;  /* 0x00000005040472a4 */ /* 0x000fe4000f8e02ff */
[----:B------:R-:W-:-:S12]  /*23a0*/  UIADD3 UR6, UPT, UPT, -UR10, URZ, URZ ;  /* 0x000000ff0a067290 */ /* 0x000fd8000fffe1ff */
.L_x_25:
[----:B--2---:R-:W2:Y:S01]  /*23b0*/  LDCU UR5, c[0x0][0x3ac] ;  /* 0x00007580ff0577ac */ /* 0x004ea20008000800 */
[----:B------:R-:W-:Y:S01]  /*23c0*/  HFMA2 R19, -RZ, RZ, 0, 0 ;  /* 0x00000000ff137431 */ /* 0x000fe200000001ff */
[----:B------:R-:W-:Y:S01]  /*23d0*/  MOV R2, RZ ;  /* 0x000000ff00027202 */ /* 0x000fe20000000f00 */
[----:B--2---:R-:W-:-:S09]  /*23e0*/  UISETP.GE.U32.AND UP0, UPT, UR5, 0x4, UPT ;  /* 0x000000040500788c */ /* 0x004fd2000bf06070 */
[----:B------:R-:W-:Y:S05]  /*23f0*/  BRA.U !UP0, `(.L_x_14) ;  /* 0x0000000908787547 */ /* 0x000fea000b800000 */
[----:B------:R-:W2:Y:S01]  /*2400*/  LDCU UR5, c[0x0][0x3a8] ;  /* 0x00007500ff0577ac */ /* 0x000ea20008000800 */
[----:B------:R-:W3:Y:S01]  /*2410*/  LDC R9, c[0x0][0x3a8] ;  /* 0x0000ea00ff097b82 */ /* 0x000ee20000000800 */
[----:B------:R-:W-:Y:S01]  /*2420*/  MOV R19, RZ ;  /* 0x000000ff00137202 */ /* 0x000fe20000000f00 */
[----:B------:R-:W-:Y:S01]  /*2430*/  IMAD.U32 R8, RZ, RZ, UR7 ;  /* 0x00000007ff087e24 */ /* 0x000fe2000f8e00ff */
[----:B------:R-:W-:Y:S02]  /*2440*/  MOV R7, UR4 ;  /* 0x0000000400077c02 */ /* 0x000fe40008000f00 */
[----:B------:R-:W-:Y:S02]  /*2450*/  MOV R6, UR12 ;  /* 0x0000000c00067c02 */ /* 0x000fe40008000f00 */
[----:B------:R-:W-:Y:S01]  /*2460*/  MOV R5, UR11 ;  /* 0x0000000b00057c02 */ /* 0x000fe20008000f00 */
[----:B------:R-:W4:Y:S01]  /*2470*/  LDC.64 R12, c[0x0][0x390] ;  /* 0x0000e400ff0c7b82 */ /* 0x000f220000000a00 */
[----:B------:R-:W-:-:S07]  /*2480*/  MOV R4, UR6 ;  /* 0x0000000600047c02 */ /* 0x000fce0008000f00 */
[----:B------:R-:W0:Y:S01]  /*2490*/  LDC.64 R14, c[0x0][0x398] ;  /* 0x0000e600ff0e7b82 */ /* 0x000e220000000a00 */
[----:B--2---:R-:W-:-:S06]  /*24a0*/  UIMAD UR5, UR11, UR5, URZ ;  /* 0x000000050b0572a4 */ /* 0x004fcc000f8e02ff */
[----:B------:R-:W-:-:S07]  /*24b0*/  MOV R2, UR5 ;  /* 0x0000000500027c02 */ /* 0x000fce0008000f00 */
.L_x_19:
[----:B------:R-:W-:-:S04]  /*24c0*/  VIADD R21, R5, 0xfffffffd ;  /* 0xfffffffd05157836 */ /* 0x000fc80000000000 */
[----:B0-----:R-:W-:-:S06]  /*24d0*/  IMAD.WIDE.U32 R16, R21, 0x4, R14 ;  /* 0x0000000415107825 */ /* 0x001fcc00078e000e */
[----:B------:R0:W2:Y:S01]  /*24e0*/  LDG.E.CONSTANT R17, desc[UR20][R16.64] ;  /* 0x0000001410117981 */ /* 0x0000a2000c1e9900 */
[----:B----4-:R-:W-:-:S05]  /*24f0*/  IMAD.WIDE.U32 R20, R21, 0x4, R12 ;  /* 0x0000000415147825 */ /* 0x010fca00078e000c */
[----:B------:R4:W5:Y:S01]  /*2500*/  LDG.E.CONSTANT R0, desc[UR20][R20.64] ;  /* 0x0000001414007981 */ /* 0x000962000c1e9900 */
[----:B------:R-:W-:Y:S01]  /*2510*/  HFMA2 R23, -RZ, RZ, 0.96630859375, -0.0022525787353515625 ;  /* 0x3bbb989dff177431 */ /* 0x000fe200000001ff */
[----:B------:R-:W-:Y:S01]  /*2520*/  MOV R25, 0x437c0000 ;  /* 0x437c000000197802 */ /* 0x000fe20000000f00 */
[----:B0-----:R-:W4:Y:S02]  /*2530*/  MUFU.RCP R16, R3 ;  /* 0x0000000300107308 */ /* 0x001f240000001000 */
[----:B----4-:R-:W-:Y:S01]  /*2540*/  FFMA R21, R16, -R3, 1 ;  /* 0x3f80000010157423 */ /* 0x010fe20000000803 */
[----:B--2---:R-:W-:-:S04]  /*2550*/  FADD R18, R17, -R10 ;  /* 0x8000000a11127221 */ /* 0x004fc80000000000 */
[----:B------:R-:W-:-:S04]  /*2560*/  FFMA.SAT R22, R18, R23, 0.5 ;  /* 0x3f00000012167423 */ /* 0x000fc80000002017 */
[----:B------:R-:W-:-:S04]  /*2570*/  FFMA.RM R22, R22, R25, 12582913 ;  /* 0x4b40000116167423 */ /* 0x000fc80000004019 */
[C---:B------:R-:W-:Y:S01]  /*2580*/  FADD R23, R22.reuse, -12583039 ;  /* 0xcb40007f16177421 */ /* 0x040fe20000000000 */
[----:B------:R-:W-:-:S03]  /*2590*/  SHF.L.U32 R22, R22, 0x17, RZ ;  /* 0x0000001716167819 */ /* 0x000fc600000006ff */
[----:B------:R-:W-:-:S04]  /*25a0*/  FFMA R23, R18, 1.4426950216293334961, -R23 ;  /* 0x3fb8aa3b12177823 */ /* 0x000fc80000000817 */
[----:B------:R-:W-:-:S06]  /*25b0*/  FFMA R23, R18, 1.925963033500011079e-08, R23 ;  /* 0x32a5706012177823 */ /* 0x000fcc0000000017 */
[----:B------:R-:W0:Y:S02]  /*25c0*/  MUFU.EX2 R23, R23 ;  /* 0x0000001700177308 */ /* 0x000e240000000800 */
[----:B0-----:R-:W-:-:S04]  /*25d0*/  FMUL R17, R22, R23 ;  /* 0x0000001716117220 */ /* 0x001fc80000400000 */
[----:B-----5:R-:W-:Y:S01]  /*25e0*/  FMUL R0, R0, R17 ;  /* 0x0000001100007220 */ /* 0x020fe20000400000 */
[----:B------:R-:W-:Y:S01]  /*25f0*/  FFMA R17, R16, R21, R16 ;  /* 0x0000001510117223 */ /* 0x000fe20000000010 */
[----:B------:R-:W-:Y:S02]  /*2600*/  IADD3 R21, PT, PT, R5, -0x2, RZ ;  /* 0xfffffffe05157810 */ /* 0x000fe40007ffe0ff */
[----:B------:R-:W0:Y:S01]  /*2610*/  FCHK P0, R0, R3 ;  /* 0x0000000300007302 */ /* 0x000e220000000000 */
[----:B------:R-:W-:-:S04]  /*2620*/  FFMA R18, R0, R17, RZ ;  /* 0x0000001100127223 */ /* 0x000fc800000000ff */
[----:B------:R-:W-:-:S04]  /*2630*/  FFMA R16, R18, -R3, R0 ;  /* 0x8000000312107223 */ /* 0x000fc80000000000 */
[----:B------:R-:W-:Y:S01]  /*2640*/  FFMA R18, R17, R16, R18 ;  /* 0x0000001011127223 */ /* 0x000fe20000000012 */
[----:B0-----:R-:W-:Y:S06]  /*2650*/  @!P0 BRA `(.L_x_15) ;  /* 0x00000000000c8947 */ /* 0x001fec0003800000 */
[----:B------:R-:W-:-:S07]  /*2660*/  MOV R16, 0x2680 ;  /* 0x0000268000107802 */ /* 0x000fce0000000f00 */
[----:B-1-3--:R-:W-:Y:S05]  /*2670*/  CALL.REL.NOINC `($__internal_0_$__cuda_sm3x_div_rn_noftz_f32_slowpath) ;  /* 0x0000001000087944 */ /* 0x00afea0003c00000 */
[----:B------:R-:W-:-:S07]  /*2680*/  MOV R18, R0 ;  /* 0x0000000000127202 */ /* 0x000fce0000000f00 */
.L_x_15:
[----:B------:R-:W-:-:S06]  /*2690*/  IMAD.WIDE.U32 R16, R21, 0x4, R14 ;  /* 0x0000000415107825 */ /* 0x000fcc00078e000e */
[----:B------:R-:W2:Y:S01]  /*26a0*/  LDG.E.CONSTANT R17, desc[UR20][R16.64] ;  /* 0x0000001410117981 */ /* 0x000ea2000c1e9900 */
[----:B------:R-:W-:Y:S01]  /*26b0*/  IMAD.WIDE.U32 R20, R21, 0x4, R12 ;  /* 0x0000000415147825 */ /* 0x000fe200078e000c */
[----:B------:R-:W-:-:S05]  /*26c0*/  IADD3 R0, P0, PT, R8, R11, RZ ;  /* 0x0000000b08007210 */ /* 0x000fca0007f1e0ff */
[----:B------:R0:W4:Y:S01]  /*26d0*/  LDG.E.CONSTANT R20, desc[UR20][R20.64] ;  /* 0x0000001414147981 */ /* 0x000122000c1e9900 */
[----:B------:R-:W-:Y:S01]  /*26e0*/  IMAD.X R23, RZ, RZ, RZ, P0 ;  /* 0x000000ffff177224 */ /* 0x000fe200000e06ff */
[----:B-1----:R-:W-:-:S04]  /*26f0*/  LEA R22, P0, R0, UR16, 0x2 ;  /* 0x0000001000167c11 */ /* 0x002fc8000f8010ff */
[----:B------:R-:W-:-:S05]  /*2700*/  LEA.HI.X R23, R0, UR17, R23, 0x2, P0 ;  /* 0x0000001100177c11 */ /* 0x000fca00080f1417 */
[----:B------:R-:W5:Y:S01]  /*2710*/  LDG.E.CONSTANT R22, desc[UR20][R22.64] ;  /* 0x0000001416167981 */ /* 0x000f62000c1e9900 */
[----:B------:R-:W-:Y:S02]  /*2720*/  MOV R25, 0x3bbb989d ;  /* 0x3bbb989d00197802 */ /* 0x000fe40000000f00 */
[----:B------:R-:W-:Y:S01]  /*2730*/  MOV R27, 0x437c0000 ;  /* 0x437c0000001b7802 */ /* 0x000fe20000000f00 */
[----:B--2---:R-:W-:-:S04]  /*2740*/  FADD R0, R17, -R10 ;  /* 0x8000000a11007221 */ /* 0x004fc80000000000 */
[----:B------:R-:W-:-:S04]  /*2750*/  FFMA.SAT R16, R0, R25, 0.5 ;  /* 0x3f00000000107423 */ /* 0x000fc80000002019 */
[----:B------:R-:W-:-:S04]  /*2760*/  FFMA.RM R16, R16, R27, 12582913 ;  /* 0x4b40000110107423 */ /* 0x000fc8000000401b */
[C---:B------:R-:W-:Y:S01]  /*2770*/  FADD R17, R16.reuse, -12583039 ;  /* 0xcb40007f10117421 */ /* 0x040fe20000000000 */
[----:B------:R-:W-:-:S03]  /*2780*/  SHF.L.U32 R16, R16, 0x17, RZ ;  /* 0x0000001710107819 */ /* 0x000fc600000006ff */
[----:B------:R-:W-:Y:S01]  /*2790*/  FFMA R17, R0, 1.4426950216293334961, -R17 ;  /* 0x3fb8aa3b00117823 */ /* 0x000fe20000000811 */
[----:B-----5:R-:W-:-:S03]  /*27a0*/  FFMA R19, R22, R18, R19 ;  /* 0x0000001216137223 */ /* 0x020fc60000000013 */
[----:B------:R-:W-:Y:S02]  /*27b0*/  FFMA R17, R0, 1.925963033500011079e-08, R17 ;  /* 0x32a5706000117823 */ /* 0x000fe40000000011 */
[----:B------:R-:W1:Y:S08]  /*27c0*/  MUFU.RCP R0, R3 ;  /* 0x0000000300007308 */ /* 0x000e700000001000 */
[----:B------:R-:W0:Y:S01]  /*27d0*/  MUFU.EX2 R17, R17 ;  /* 0x0000001100117308 */ /* 0x000e220000000800 */
[----:B-1----:R-:W-:-:S04]  /*27e0*/  FFMA R25, R0, -R3, 1 ;  /* 0x3f80000000197423 */ /* 0x002fc80000000803 */
[----:B------:R-:W-:Y:S01]  /*27f0*/  FFMA R0, R0, R25, R0 ;  /* 0x0000001900007223 */ /* 0x000fe20000000000 */
[----:B0-----:R-:W-:-:S04]  /*2800*/  FMUL R21, R16, R17 ;  /* 0x0000001110157220 */ /* 0x001fc80000400000 */
[----:B----4-:R-:W-:-:S04]  /*2810*/  FMUL R23, R20, R21 ;  /* 0x0000001514177220 */ /* 0x010fc80000400000 */
[----:B------:R-:W0:Y:S01]  /*2820*/  FCHK P0, R23, R3 ;  /* 0x0000000317007302 */ /* 0x000e220000000000 */
[----:B------:R-:W-:-:S04]  /*2830*/  FFMA R16, R0, R23, RZ ;  /* 0x0000001700107223 */ /* 0x000fc800000000ff */
[----:B------:R-:W-:-:S04]  /*2840*/  FFMA R21, R16, -R3, R23 ;  /* 0x8000000310157223 */ /* 0x000fc80000000017 */
[----:B------:R-:W-:Y:S01]  /*2850*/  FFMA R18, R0, R21, R16 ;  /* 0x0000001500127223 */ /* 0x000fe20000000010 */
[----:B0-----:R-:W-:Y:S06]  /*2860*/  @!P0 BRA `(.L_x_16) ;  /* 0x0000000000108947 */ /* 0x001fec0003800000 */
[----:B------:R-:W-:Y:S02]  /*2870*/  MOV R0, R23 ;  /* 0x0000001700007202 */ /* 0x000fe40000000f00 */
[----:B------:R-:W-:-:S07]  /*2880*/  MOV R16, 0x28a0 ;  /* 0x000028a000107802 */ /* 0x000fce0000000f00 */
[----:B---3--:R-:W-:Y:S05]  /*2890*/  CALL.REL.NOINC `($__internal_0_$__cuda_sm3x_div_rn_noftz_f32_slowpath) ;  /* 0x0000000c00807944 */ /* 0x008fea0003c00000 */
[----:B------:R-:W-:-:S07]  /*28a0*/  MOV R18, R0 ;  /* 0x0000000000127202 */ /* 0x000fce0000000f00 */
.L_x_16:
[----:B------:R-:W-:-:S04]  /*28b0*/  VIADD R21, R5, 0xffffffff ;  /* 0xffffffff05157836 */ /* 0x000fc80000000000 */
[----:B------:R-:W-:-:S06]  /*28c0*/  IMAD.WIDE.U32 R16, R21, 0x4, R14 ;  /* 0x0000000415107825 */ /* 0x000fcc00078e000e */
[----:B------:R-:W2:Y:S01]  /*28d0*/  LDG.E.CONSTANT R17, desc[UR20][R16.64] ;  /* 0x0000001410117981 */ /* 0x000ea2000c1e9900 */
[----:B------:R-:W-:Y:S01]  /*28e0*/  IMAD.WIDE.U32 R20, R21, 0x4, R12 ;  /* 0x0000000415147825 */ /* 0x000fe200078e000c */
[----:B------:R-:W-:-:S05]  /*28f0*/  IADD3 R0, P0, PT, R6, R11, RZ ;  /* 0x0000000b06007210 */ /* 0x000fca0007f1e0ff */
[----:B------:R0:W4:Y:S01]  /*2900*/  LDG.E.CONSTANT R20, desc[UR20][R20.64] ;  /* 0x0000001414147981 */ /* 0x000122000c1e9900 */
[----:B------:R-:W-:Y:S02]  /*2910*/  IADD3.X R23, PT, PT, RZ, RZ, RZ, P0, !PT ;  /* 0x000000ffff177210 */ /* 0x000fe400007fe4ff */
[----:B------:R-:W-:-:S04]  /*2920*/  LEA R22, P0, R0, UR16, 0x2 ;  /* 0x0000001000167c11 */ /* 0x000fc8000f8010ff */
[----:B------:R-:W-:-:S05]  /*2930*/  LEA.HI.X R23, R0, UR17, R23, 0x2, P0 ;  /* 0x0000001100177c11 */ /* 0x000fca00080f1417 */
[----:B------:R-:W5:Y:S01]  /*2940*/  LDG.E.CONSTANT R22, desc[UR20][R22.64] ;  /* 0x0000001416167981 */ /* 0x000f62000c1e9900 */
[----:B------:R-:W-:Y:S01]  /*2950*/  HFMA2 R25, -RZ, RZ, 0.96630859375, -0.0022525787353515625 ;  /* 0x3bbb989dff197431 */ /* 0x000fe200000001ff */
        /* <DEDUP_REMOVED lines=23> */
[----:B------:R-:W-:-:S07]  /*2ad0*/  IMAD.MOV.U32 R18, RZ, RZ, R0 ;  /* 0x000000ffff127224 */ /* 0x000fce00078e0000 */
.L_x_17:
        /* <DEDUP_REMOVED lines=33> */
.L_x_18:
[----:B------:R-:W-:-:S05]  /*2cf0*/  IADD3 R17, P0, PT, R2, R11, RZ ;  /* 0x0000000b02117210 */ /* 0x000fca0007f1e0ff */
[----:B------:R-:W-:Y:S01]  /*2d00*/  IMAD.X R18, RZ, RZ, RZ, P0 ;  /* 0x000000ffff127224 */ /* 0x000fe200000e06ff */
[----:B------:R-:W-:-:S04]  /*2d10*/  LEA R16, P0, R17, UR16, 0x2 ;  /* 0x0000001011107c11 */ /* 0x000fc8000f8010ff */
[----:B------:R-:W-:-:S05]  /*2d20*/  LEA.HI.X R17, R17, UR17, R18, 0x2, P0 ;  /* 0x0000001111117c11 */ /* 0x000fca00080f1412 */
[----:B------:R-:W2:Y:S01]  /*2d30*/  LDG.E.CONSTANT R16, desc[UR20][R16.64] ;  /* 0x0000001410107981 */ /* 0x000ea2000c1e9900 */
[----:B------:R-:W-:Y:S01]  /*2d40*/  IADD3 R4, PT, PT, R4, 0x4, RZ ;  /* 0x0000000404047810 */ /* 0x000fe20007ffe0ff */
[----:B---3--:R-:W-:Y:S01]  /*2d50*/  IMAD R2, R9, 0x4, R2 ;  /* 0x0000000409027824 */ /* 0x008fe200078e0202 */
[----:B------:R-:W-:Y:S02]  /*2d60*/  IADD3 R5, PT, PT, R5, 0x4, RZ ;  /* 0x0000000405057810 */ /* 0x000fe40007ffe0ff */
[----:B------:R-:W-:Y:S02]  /*2d70*/  ISETP.NE.AND P0, PT, R4, RZ, PT ;  /* 0x000000ff0400720c */ /* 0x000fe40003f05270 */
[C---:B------:R-:W-:Y:S02]  /*2d80*/  LEA R6, R9.reuse, R6, 0x2 ;  /* 0x0000000609067211 */ /* 0x040fe400078e10ff */
[C---:B------:R-:W-:Y:S02]  /*2d90*/  LEA R7, R9.reuse, R7, 0x2 ;  /* 0x0000000709077211 */ /* 0x040fe400078e10ff */
[----:B------:R-:W-:Y:S01]  /*2da0*/  LEA R8, R9, R8, 0x2 ;  /* 0x0000000809087211 */ /* 0x000fe200078e10ff */
[----:B--2---:R-:W-:-:S06]  /*2db0*/  FFMA R19, R16, R0, R19 ;  /* 0x0000000010137223 */ /* 0x004fcc0000000013 */
[----:B------:R-:W-:Y:S05]  /*2dc0*/  @P0 BRA `(.L_x_19) ;  /* 0xfffffff400bc0947 */ /* 0x000fea000383ffff */
[----:B------:R-:W-:-:S07]  /*2dd0*/  MOV R2, UR10 ;  /* 0x0000000a00027c02 */ /* 0x000fce0008000f00 */
.L_x_14:
[----:B------:R-:W2:Y:S02]  /*2de0*/  LDCU UR5, c[0x0][0x3ac] ;  /* 0x00007580ff0577ac */ /* 0x000ea40008000800 */
[----:B--2---:R-:W-:-:S09]  /*2df0*/  ULOP3.LUT UP0, UR5, UR5, 0x3, URZ, 0xc0, !UPT ;  /* 0x0000000305057892 */ /* 0x004fd2000f80c0ff */
[----:B------:R-:W-:Y:S05]  /*2e00*/  BRA.U !UP0, `(.L_x_20) ;  /* 0x0000000508f47547 */ /* 0x000fea000b800000 */
[----:B------:R-:W-:-:S09]  /*2e10*/  UISETP.NE.AND UP0, UPT, UR5, 0x1, UPT ;  /* 0x000000010500788c */ /* 0x000fd2000bf05270 */
[----:B------:R-:W-:Y:S05]  /*2e20*/  BRA.U !UP0, `(.L_x_21) ;  /* 0x0000000508407547 */ /* 0x000fea000b800000 */
[----:B------:R-:W2:Y:S01]  /*2e30*/  LDC.64 R8, c[0x0][0x398] ;  /* 0x0000e600ff087b82 */ /* 0x000ea20000000a00 */
[----:B------:R-:W-:-:S07]  /*2e40*/  IADD3 R4, PT, PT, R2, UR8, RZ ;  /* 0x0000000802047c10 */ /* 0x000fce000fffe0ff */
[----:B------:R-:W3:Y:S01]  /*2e50*/  LDC.64 R6, c[0x0][0x390] ;  /* 0x0000e400ff067b82 */ /* 0x000ee20000000a00 */
[----:B------:R-:W-:Y:S01]  /*2e60*/  HFMA2 R5, -RZ, RZ, 0.96630859375, -0.0022525787353515625 ;  /* 0x3bbb989dff057431 */ /* 0x000fe200000001ff */
[----:B------:R-:W-:Y:S01]  /*2e70*/  MOV R12, 0x437c0000 ;  /* 0x437c0000000c7802 */ /* 0x000fe20000000f00 */
[----:B------:R-:W4:Y:S01]  /*2e80*/  LDCU UR5, c[0x0][0x3a8] ;  /* 0x00007500ff0577ac */ /* 0x000f220008000800 */
[----:B--2---:R-:W-:-:S06]  /*2e90*/  IMAD.WIDE.U32 R8, R4, 0x4, R8 ;  /* 0x0000000404087825 */ /* 0x004fcc00078e0008 */
[----:B------:R2:W5:Y:S01]  /*2ea0*/  LDG.E.CONSTANT R9, desc[UR20][R8.64] ;  /* 0x0000001408097981 */ /* 0x000562000c1e9900 */
[----:B---3--:R-:W-:-:S06]  /*2eb0*/  IMAD.WIDE.U32 R6, R4, 0x4, R6 ;  /* 0x0000000404067825 */ /* 0x008fcc00078e0006 */
[----:B------:R-:W3:Y:S01]  /*2ec0*/  LDG.E.CONSTANT R6, desc[UR20][R6.64] ;  /* 0x0000001406067981 */ /* 0x000ee2000c1e9900 */
[----:B--2---:R-:W2:Y:S01]  /*2ed0*/  MUFU.RCP R8, R3 ;  /* 0x0000000300087308 */ /* 0x004ea20000001000 */
[----:B-----5:R-:W-:Y:S01]  /*2ee0*/  FADD R0, R9, -R10 ;  /* 0x8000000a09007221 */ /* 0x020fe20000000000 */
[----:B--2---:R-:W-:-:S03]  /*2ef0*/  FFMA R9, R8, -R3, 1 ;  /* 0x3f80000008097423 */ /* 0x004fc60000000803 */
[----:B------:R-:W-:-:S04]  /*2f00*/  FFMA.SAT R5, R0, R5, 0.5 ;  /* 0x3f00000000057423 */ /* 0x000fc80000002005 */
[----:B------:R-:W-:-:S04]  /*2f10*/  FFMA.RM R5, R5, R12, 12582913 ;  /* 0x4b40000105057423 */ /* 0x000fc8000000400c */
[C---:B------:R-:W-:Y:S01]  /*2f20*/  FADD R13, R5.reuse, -12583039 ;  /* 0xcb40007f050d7421 */ /* 0x040fe20000000000 */
[----:B------:R-:W-:-:S03]  /*2f30*/  SHF.L.U32 R5, R5, 0x17, RZ ;  /* 0x0000001705057819 */ /* 0x000fc600000006ff */
[----:B------:R-:W-:-:S04]  /*2f40*/  FFMA R13, R0, 1.4426950216293334961, -R13 ;  /* 0x3fb8aa3b000d7823 */ /* 0x000fc8000000080d */
[----:B------:R-:W-:-:S04]  /*2f50*/  FFMA R13, R0, 1.925963033500011079e-08, R13 ;  /* 0x32a57060000d7823 */ /* 0x000fc8000000000d */
[----:B------:R-:W2:Y:S02]  /*2f60*/  MUFU.EX2 R0, R13 ;  /* 0x0000000d00007308 */ /* 0x000ea40000000800 */
[----:B--2---:R-:W-:Y:S01]  /*2f70*/  FMUL R5, R5, R0 ;  /* 0x0000000005057220 */ /* 0x004fe20000400000 */
[----:B------:R-:W-:-:S03]  /*2f80*/  FFMA R0, R8, R9, R8 ;  /* 0x0000000908007223 */ /* 0x000fc60000000008 */
[----:B---3--:R-:W-:Y:S01]  /*2f90*/  FMUL R7, R6, R5 ;  /* 0x0000000506077220 */ /* 0x008fe20000400000 */
[----:B----4-:R-:W-:-:S03]  /*2fa0*/  IMAD R6, R4, UR5, RZ ;  /* 0x0000000504067c24 */ /* 0x010fc6000f8e02ff */
[----:B------:R-:W2:Y:S01]  /*2fb0*/  FCHK P0, R7, R3 ;  /* 0x0000000307007302 */ /* 0x000ea20000000000 */
[----:B------:R-:W-:-:S04]  /*2fc0*/  FFMA R8, R0, R7, RZ ;  /* 0x0000000700087223 */ /* 0x000fc800000000ff */
[----:B------:R-:W-:-:S04]  /*2fd0*/  FFMA R5, R8, -R3, R7 ;  /* 0x8000000308057223 */ /* 0x000fc80000000007 */
[----:B------:R-:W-:Y:S01]  /*2fe0*/  FFMA R8, R0, R5, R8 ;  /* 0x0000000500087223 */ /* 0x000fe20000000008 */
[----:B--2---:R-:W-:Y:S06]  /*2ff0*/  @!P0 BRA `(.L_x_22) ;  /* 0x0000000000108947 */ /* 0x004fec0003800000 */
[----:B------:R-:W-:Y:S01]  /*3000*/  IMAD.MOV.U32 R0, RZ, RZ, R7 ;  /* 0x000000ffff007224 */ /* 0x000fe200078e0007 */
[----:B------:R-:W-:-:S07]  /*3010*/  MOV R16, 0x3030 ;  /* 0x0000303000107802 */ /* 0x000fce0000000f00 */
[----:B01----:R-:W-:Y:S05]  /*3020*/  CALL.REL.NOINC `($__internal_0_$__cuda_sm3x_div_rn_noftz_f32_slowpath) ;  /* 0x00000004009c7944 */ /* 0x003fea0003c00000 */
[----:B------:R-:W-:-:S07]  /*3030*/  MOV R8, R0 ;  /* 0x0000000000087202 */ /* 0x000fce0000000f00 */
.L_x_22:
[----:B------:R-:W2:Y:S01]  /*3040*/  LDC.64 R12, c[0x0][0x398] ;  /* 0x0000e600ff0c7b82 */ /* 0x000ea20000000a00 */
[----:B------:R-:W-:Y:S01]  /*3050*/  IADD3 R7, PT, PT, R4, 0x1, RZ ;  /* 0x0000000104077810 */ /* 0x000fe20007ffe0ff */
[----:B------:R-:W3:Y:S01]  /*3060*/  LDCU.64 UR18, c[0x0][0x388] ;  /* 0x00007100ff1277ac */ /* 0x000ee20008000a00 */
[----:B------:R-:W-:Y:S01]  /*3070*/  IADD3 R0, P0, PT, R6, R11, RZ ;  /* 0x0000000b06007210 */ /* 0x000fe20007f1e0ff */
[----:B------:R-:W4:Y:S01]  /*3080*/  MUFU.RCP R16, R3 ;  /* 0x0000000300107308 */ /* 0x000f220000001000 */
[----:B------:R-:W5:Y:S03]  /*3090*/  LDCU UR5, c[0x0][0x3a8] ;  /* 0x00007500ff0577ac */ /* 0x000f660008000800 */
[----:B------:R-:W0:Y:S01]  /*30a0*/  LDC.64 R4, c[0x0][0x390] ;  /* 0x0000e400ff047b82 */ /* 0x000e220000000a00 */
[----:B--2---:R-:W-:-:S06]  /*30b0*/  IMAD.WIDE.U32 R12, R7, 0x4, R12 ;  /* 0x00000004070c7825 */ /* 0x004fcc00078e000c */
[----:B------:R-:W2:Y:S01]  /*30c0*/  LDG.E.CONSTANT R13, desc[UR20][R12.64] ;  /* 0x000000140c0d7981 */ /* 0x000ea2000c1e9900 */
[----:B0-----:R-:W-:-:S06]  /*30d0*/  IMAD.WIDE.U32 R4, R7, 0x4, R4 ;  /* 0x0000000407047825 */ /* 0x001fcc00078e0004 */
[----:B------:R0:W4:Y:S01]  /*30e0*/  LDG.E.CONSTANT R4, desc[UR20][R4.64] ;  /* 0x0000001404047981 */ /* 0x000122000c1e9900 */
[----:B------:R-:W-:Y:S02]  /*30f0*/  IADD3.X R7, PT, PT, RZ, RZ, RZ, P0, !PT ;  /* 0x000000ffff077210 */ /* 0x000fe400007fe4ff */
[----:B---3--:R-:W-:-:S04]  /*3100*/  LEA R14, P0, R0, UR18, 0x2 ;  /* 0x00000012000e7c11 */ /* 0x008fc8000f8010ff */
[----:B------:R-:W-:-:S05]  /*3110*/  LEA.HI.X R15, R0, UR19, R7, 0x2, P0 ;  /* 0x00000013000f7c11 */ /* 0x000fca00080f1407 */
[----:B------:R-:W3:Y:S01]  /*3120*/  LDG.E.CONSTANT R14, desc[UR20][R14.64] ;  /* 0x000000140e0e7981 */ /* 0x000ee2000c1e9900 */
[----:B------:R-:W-:Y:S02]  /*3130*/  MOV R0, 0x3bbb989d ;  /* 0x3bbb989d00007802 */ /* 0x000fe40000000f00 */
[----:B------:R-:W-:Y:S02]  /*3140*/  MOV R7, 0x437c0000 ;  /* 0x437c000000077802 */ /* 0x000fe40000000f00 */
[----:B-----5:R-:W-:Y:S01]  /*3150*/  IADD3 R6, PT, PT, R6, UR5, RZ ;  /* 0x0000000506067c10 */ /* 0x020fe2000fffe0ff */
[----:B--2---:R-:W-:-:S04]  /*3160*/  FADD R13, R13, -R10 ;  /* 0x8000000a0d0d7221 */ /* 0x004fc80000000000 */
[----:B------:R-:W-:-:S04]  /*3170*/  FFMA.SAT R0, R13, R0, 0.5 ;  /* 0x3f0000000d007423 */ /* 0x000fc80000002000 */
[----:B------:R-:W-:Y:S01]  /*3180*/  FFMA.RM R0, R0, R7, 12582913 ;  /* 0x4b40000100007423 */ /* 0x000fe20000004007 */
[----:B----4-:R-:W-:-:S03]  /*3190*/  FFMA R7, R16, -R3, 1 ;  /* 0x3f80000010077423 */ /* 0x010fc60000000803 */
[C---:B------:R-:W-:Y:S01]  /*31a0*/  FADD R12, R0.reuse, -12583039 ;  /* 0xcb40007f000c7421 */ /* 0x040fe20000000000 */
[----:B------:R-:W-:-:S03]  /*31b0*/  IMAD.SHL.U32 R0, R0, 0x800000, RZ ;  /* 0x0080000000007824 */ /* 0x000fc600078e00ff */
[----:B------:R-:W-:-:S04]  /*31c0*/  FFMA R12, R13, 1.4426950216293334961, -R12 ;  /* 0x3fb8aa3b0d0c7823 */ /* 0x000fc8000000080c */
[----:B------:R-:W-:Y:S01]  /*31d0*/  FFMA R12, R13, 1.925963033500011079e-08, R12 ;  /* 0x32a570600d0c7823 */ /* 0x000fe2000000000c */
[----:B---3--:R-:W-:-:S03]  /*31e0*/  FFMA R19, R14, R8, R19 ;  /* 0x000000080e137223 */ /* 0x008fc60000000013 */
[----:B0-----:R-:W0:Y:S02]  /*31f0*/  MUFU.EX2 R5, R12 ;  /* 0x0000000c00057308 */ /* 0x001e240000000800 */
[----:B0-----:R-:W-:Y:S01]  /*3200*/  FMUL R5, R0, R5 ;  /* 0x0000000500057220 */ /* 0x001fe20000400000 */
[----:B------:R-:W-:-:S03]  /*3210*/  FFMA R0, R16, R7, R16 ;  /* 0x0000000710007223 */ /* 0x000fc60000000010 */
[----:B------:R-:W-:-:S04]  /*3220*/  FMUL R16, R4, R5 ;  /* 0x0000000504107220 */ /* 0x000fc80000400000 */
[----:B------:R-:W0:Y:S01]  /*3230*/  FCHK P0, R16, R3 ;  /* 0x0000000310007302 */ /* 0x000e220000000000 */
[----:B------:R-:W-:-:S04]  /*3240*/  FFMA R5, R0, R16, RZ ;  /* 0x0000001000057223 */ /* 0x000fc800000000ff */
[----:B------:R-:W-:-:S04]  /*3250*/  FFMA R4, R5, -R3, R16 ;  /* 0x8000000305047223 */ /* 0x000fc80000000010 */
[----:B------:R-:W-:Y:S01]  /*3260*/  FFMA R0, R0, R4, R5 ;  /* 0x0000000400007223 */ /* 0x000fe20000000005 */
[----:B0-----:R-:W-:Y:S06]  /*3270*/  @!P0 BRA `(.L_x_23) ;  /* 0x00000000000c8947 */ /* 0x001fec0003800000 */
[----:B------:R-:W-:Y:S02]  /*3280*/  MOV R0, R16 ;  /* 0x0000001000007202 */ /* 0x000fe40000000f00 */
[----:B------:R-:W-:-:S07]  /*3290*/  MOV R16, 0x32b0 ;  /* 0x000032b000107802 */ /* 0x000fce0000000f00 */
[----:B-1----:R-:W-:Y:S05]  /*32a0*/  CALL.REL.NOINC `($__internal_0_$__cuda_sm3x_div_rn_noftz_f32_slowpath) ;  /* 0x0000000000fc7944 */ /* 0x002fea0003c00000 */
.L_x_23:
[----:B------:R-:W0:Y:S01]  /*32b0*/  LDCU.64 UR18, c[0x0][0x388] ;  /* 0x00007100ff1277ac */ /* 0x000e220008000a00 */
[----:B------:R-:W-:-:S04]  /*32c0*/  IADD3 R6, P0, PT, R6, R11, RZ ;  /* 0x0000000b06067210 */ /* 0x000fc80007f1e0ff */
[----:B------:R-:W-:Y:S02]  /*32d0*/  IADD3.X R5, PT, PT, RZ, RZ, RZ, P0, !PT ;  /* 0x000000ffff057210 */ /* 0x000fe400007fe4ff */
[----:B0-----:R-:W-:-:S04]  /*32e0*/  LEA R4, P0, R6, UR18, 0x2 ;  /* 0x0000001206047c11 */ /* 0x001fc8000f8010ff */
[----:B------:R-:W-:-:S05]  /*32f0*/  LEA.HI.X R5, R6, UR19, R5, 0x2, P0 ;  /* 0x0000001306057c11 */ /* 0x000fca00080f1405 */
[----:B------:R-:W2:Y:S01]  /*3300*/  LDG.E.CONSTANT R4, desc[UR20][R4.64] ;  /* 0x0000001404047981 */ /* 0x000ea2000c1e9900 */
[----:B------:R-:W-:Y:S01]  /*3310*/  IADD3 R2, PT, PT, R2, 0x2, RZ ;  /* 0x0000000202027810 */ /* 0x000fe20007ffe0ff */
[----:B--2---:R-:W-:-:S07]  /*3320*/  FFMA R19, R4, R0, R19 ;  /* 0x0000000004137223 */ /* 0x004fce0000000013 */
.L_x_21:
[----:B------:R-:W2:Y:S02]  /*3330*/  LDCU UR5, c[0x0][0x3ac] ;  /* 0x00007580ff0577ac */ /* 0x000ea40008000800 */
[----:B--2---:R-:W-:-:S04]  /*3340*/  ULOP3.LUT UR5, UR5, 0x1, URZ, 0xc0, !UPT ;  /* 0x0000000105057892 */ /* 0x004fc8000f8ec0ff */
[----:B------:R-:W-:-:S09]  /*3350*/  UISETP.NE.U32.AND UP0, UPT, UR5, 0x1, UPT ;  /* 0x000000010500788c */ /* 0x000fd2000bf05070 */
[----:B------:R-:W-:Y:S05]  /*3360*/  BRA.U UP0, `(.L_x_20) ;  /* 0x00000001009c7547 */ /* 0x000fea000b800000 */
[----:B------:R-:W2:Y:S01]  /*3370*/  LDC.64 R6, c[0x0][0x398] ;  /* 0x0000e600ff067b82 */ /* 0x000ea20000000a00 */
[----:B------:R-:W-:-:S07]  /*3380*/  IADD3 R2, PT, PT, R2, UR8, RZ ;  /* 0x0000000802027c10 */ /* 0x000fce000fffe0ff */
[----:B------:R-:W3:Y:S01]  /*3390*/  LDC.64 R4, c[0x0][0x390] ;  /* 0x0000e400ff047b82 */ /* 0x000ee20000000a00 */
[----:B------:R-:W-:Y:S02]  /*33a0*/  HFMA2 R13, -RZ, RZ, 3.7421875, 0 ;  /* 0x437c0000ff0d7431 */ /* 0x000fe400000001ff */
[----:B------:R-:W-:Y:S01]  /*33b0*/  IMAD.MOV.U32 R9, RZ, RZ, 0x3bbb989d ;  /* 0x3bbb989dff097424 */ /* 0x000fe200078e00ff */
[----:B------:R-:W4:Y:S01]  /*33c0*/  LDCU UR5, c[0x0][0x3a8] ;  /* 0x00007500ff0577ac */ /* 0x000f220008000800 */
[----:B--2---:R-:W-:-:S06]  /*33d0*/  IMAD.WIDE.U32 R6, R2, 0x4, R6 ;  /* 0x0000000402067825 */ /* 0x004fcc00078e0006 */
[----:B------:R-:W2:Y:S01]  /*33e0*/  LDG.E.CONSTANT R7, desc[UR20][R6.64] ;  /* 0x0000001406077981 */ /* 0x000ea2000c1e9900 */
[----:B---3--:R-:W-:-:S06]  /*33f0*/  IMAD.WIDE.U32 R4, R2, 0x4, R4 ;  /* 0x0000000402047825 */ /* 0x008fcc00078e0004 */
[----:B------:R3:W5:Y:S01]  /*3400*/  LDG.E.CONSTANT R4, desc[UR20][R4.64] ;  /* 0x0000001404047981 */ /* 0x000762000c1e9900 */
[----:B----4-:R-:W-:Y:S02]  /*3410*/  IMAD R2, R2, UR5, RZ ;  /* 0x0000000502027c24 */ /* 0x010fe4000f8e02ff */
[----:B--2---:R-:W-:-:S04]  /*3420*/  FADD R0, R7, -R10 ;  /* 0x8000000a07007221 */ /* 0x004fc80000000000 */
[----:B------:R-:W-:-:S04]  /*3430*/  FFMA.SAT R8, R0, R9, 0.5 ;  /* 0x3f00000000087423 */ /* 0x000fc80000002009 */
[----:B------:R-:W-:-:S04]  /*3440*/  FFMA.RM R8, R8, R13, 12582913 ;  /* 0x4b40000108087423 */ /* 0x000fc8000000400d */
[C---:B------:R-:W-:Y:S01]  /*3450*/  FADD R9, R8.reuse, -12583039 ;  /* 0xcb40007f08097421 */ /* 0x040fe20000000000 */
[----:B------:R-:W-:-:S03]  /*3460*/  SHF.L.U32 R8, R8, 0x17, RZ ;  /* 0x0000001708087819 */ /* 0x000fc600000006ff */
[----:B------:R-:W-:-:S04]  /*3470*/  FFMA R9, R0, 1.4426950216293334961, -R9 ;  /* 0x3fb8aa3b00097823 */ /* 0x000fc80000000809 */
[----:B------:R-:W-:Y:S02]  /*3480*/  FFMA R9, R0, 1.925963033500011079e-08, R9 ;  /* 0x32a5706000097823 */ /* 0x000fe40000000009 */
[----:B------:R-:W2:Y:S08]  /*3490*/  MUFU.RCP R0, R3 ;  /* 0x0000000300007308 */ /* 0x000eb00000001000 */
[----:B------:R-:W3:Y:S01]  /*34a0*/  MUFU.EX2 R9, R9 ;  /* 0x0000000900097308 */ /* 0x000ee20000000800 */
[----:B--2---:R-:W-:-:S04]  /*34b0*/  FFMA R13, R0, -R3, 1 ;  /* 0x3f800000000d7423 */ /* 0x004fc80000000803 */
[----:B------:R-:W-:Y:S01]  /*34c0*/  FFMA R0, R0, R13, R0 ;  /* 0x0000000d00007223 */ /* 0x000fe20000000000 */
[----:B---3--:R-:W-:-:S04]  /*34d0*/  FMUL R5, R8, R9 ;  /* 0x0000000908057220 */ /* 0x008fc80000400000 */
[----:B-----5:R-:W-:-:S04]  /*34e0*/  FMUL R7, R4, R5 ;  /* 0x0000000504077220 */ /* 0x020fc80000400000 */
[----:B------:R-:W2:Y:S01]  /*34f0*/  FCHK P0, R7, R3 ;  /* 0x0000000307007302 */ /* 0x000ea20000000000 */
[----:B------:R-:W-:-:S04]  /*3500*/  FFMA R4, R0, R7, RZ ;  /* 0x0000000700047223 */ /* 0x000fc800000000ff */
[----:B------:R-:W-:-:S04]  /*3510*/  FFMA R5, R4, -R3, R7 ;  /* 0x8000000304057223 */ /* 0x000fc80000000007 */
[----:B------:R-:W-:Y:S01]  /*3520*/  FFMA R0, R0, R5, R4 ;  /* 0x0000000500007223 */ /* 0x000fe20000000004 */
[----:B--2---:R-:W-:Y:S06]  /*3530*/  @!P0 BRA `(.L_x_24) ;  /* 0x00000000000c8947 */ /* 0x004fec0003800000 */
[----:B------:R-:W-:Y:S02]  /*3540*/  MOV R0, R7 ;  /* 0x0000000700007202 */ /* 0x000fe40000000f00 */
[----:B------:R-:W-:-:S07]  /*3550*/  MOV R16, 0x3570 ;  /* 0x0000357000107802 */ /* 0x000fce0000000f00 */
[----:B01----:R-:W-:Y:S05]  /*3560*/  CALL.REL.NOINC `($__internal_0_$__cuda_sm3x_div_rn_noftz_f32_slowpath) ;  /* 0x00000000004c7944 */ /* 0x003fea0003c00000 */
.L_x_24:
[----:B------:R-:W2:Y:S01]  /*3570*/  LDCU.64 UR18, c[0x0][0x388] ;  /* 0x00007100ff1277ac */ /* 0x000ea20008000a00 */
[----:B------:R-:W-:-:S04]  /*3580*/  IADD3 R2, P0, PT, R2, R11, RZ ;  /* 0x0000000b02027210 */ /* 0x000fc80007f1e0ff */
[----:B------:R-:W-:Y:S02]  /*3590*/  IADD3.X R5, PT, PT, RZ, RZ, RZ, P0, !PT ;  /* 0x000000ffff057210 */ /* 0x000fe400007fe4ff */
[----:B--2---:R-:W-:-:S04]  /*35a0*/  LEA R4, P0, R2, UR18, 0x2 ;  /* 0x0000001202047c11 */ /* 0x004fc8000f8010ff */
[----:B------:R-:W-:-:S05]  /*35b0*/  LEA.HI.X R5, R2, UR19, R5, 0x2, P0 ;  /* 0x0000001302057c11 */ /* 0x000fca00080f1405 */
[----:B------:R-:W2:Y:S02]  /*35c0*/  LDG.E.CONSTANT R4, desc[UR20][R4.64] ;  /* 0x0000001404047981 */ /* 0x000ea4000c1e9900 */
[----:B--2---:R-:W-:-:S07]  /*35d0*/  FFMA R19, R4, R0, R19 ;  /* 0x0000000004137223 */ /* 0x004fce0000000013 */
.L_x_20:
[----:B------:R-:W2:Y:S01]  /*35e0*/  LDCU.64 UR18, c[0x0][0x380] ;  /* 0x00007000ff1277ac */ /* 0x000ea20008000a00 */
[C---:B------:R-:W-:Y:S01]  /*35f0*/  IADD3 R0, P0, PT, R11.reuse, UR9, RZ ;  /* 0x000000090b007c10 */ /* 0x040fe2000ff1e0ff */
[----:B0-----:R-:W-:Y:S01]  /*3600*/  VIADD R11, R11, UR13 ;  /* 0x0000000d0b0b7c36 */ /* 0x001fe20008000000 */
[----:B------:R-:W0:Y:S02]  /*3610*/  LDCU UR5, c[0x0][0x3a8] ;  /* 0x00007500ff0577ac */ /* 0x000e240008000800 */
[----:B------:R-:W-:Y:S02]  /*3620*/  IADD3.X R5, PT, PT, RZ, UR14, RZ, P0, !PT ;  /* 0x0000000eff057c10 */ /* 0x000fe400087fe4ff */
[----:B--2---:R-:W-:-:S04]  /*3630*/  LEA R4, P0, R0, UR18, 0x2 ;  /* 0x0000001200047c11 */ /* 0x004fc8000f8010ff */
[----:B------:R-:W-:Y:S02]  /*3640*/  LEA.HI.X R5, R0, UR19, R5, 0x2, P0 ;  /* 0x0000001300057c11 */ /* 0x000fe400080f1405 */
[----:B0-----:R-:W-:-:S03]  /*3650*/  ISETP.GE.U32.AND P0, PT, R11, UR5, PT ;  /* 0x000000050b007c0c */ /* 0x001fc6000bf06070 */
[----:B------:R2:W-:Y:S10]  /*3660*/  STG.E desc[UR20][R4.64], R19 ;  /* 0x0000001304007986 */ /* 0x0005f4000c101914 */
[----:B------:R-:W-:Y:S05]  /*3670*/  @!P0 BRA `(.L_x_25) ;  /* 0xffffffec004c8947 */ /* 0x000fea000383ffff */
[----:B-1----:R-:W-:Y:S05]  /*3680*/  BSYNC.RECONVERGENT B0 ;  /* 0x0000000000007941 */ /* 0x002fea0003800200 */
.L_x_13:
[----:B------:R-:W-:Y:S05]  /*3690*/  EXIT ;  /* 0x000000000000794d */ /* 0x000fea0003800000 */
        .weak           $__internal_0_$__cuda_sm3x_div_rn_noftz_f32_slowpath
        .type           $__internal_0_$__cuda_sm3x_div_rn_noftz_f32_slowpath,@function
        .size           $__internal_0_$__cuda_sm3x_div_rn_noftz_f32_slowpath,(.L_x_113 - $__internal_0_$__cuda_sm3x_div_rn_noftz_f32_slowpath)
$__internal_0_$__cuda_sm3x_div_rn_noftz_f32_slowpath:
[----:B------:R-:W-:Y:S01]  /*36a0*/  SHF.R.U32.HI R17, RZ, 0x17, R3 ;  /* 0x00000017ff117819 */ /* 0x000fe20000011603 */
[----:B------:R-:W-:Y:S01]  /*36b0*/  BSSY.RECONVERGENT B1, `(.L_x_26) ;  /* 0x0000063000017945 */ /* 0x000fe20003800200 */
[----:B------:R-:W-:Y:S02]  /*36c0*/  SHF.R.U32.HI R20, RZ, 0x17, R0 ;  /* 0x00000017ff147819 */ /* 0x000fe40000011600 */
[----:B------:R-:W-:Y:S02]  /*36d0*/  LOP3.LUT R17, R17, 0xff, RZ, 0xc0, !PT ;  /* 0x000000ff11117812 */ /* 0x000fe400078ec0ff */
[----:B------:R-:W-:Y:S02]  /*36e0*/  LOP3.LUT R20, R20, 0xff, RZ, 0xc0, !PT ;  /* 0x000000ff14147812 */ /* 0x000fe400078ec0ff */
[----:B------:R-:W-:Y:S02]  /*36f0*/  IADD3 R22, PT, PT, R17, -0x1, RZ ;  /* 0xffffffff11167810 */ /* 0x000fe40007ffe0ff */
[----:B------:R-:W-:-:S02]  /*3700*/  IADD3 R23, PT, PT, R20, -0x1, RZ ;  /* 0xffffffff14177810 */ /* 0x000fc40007ffe0ff */
[----:B------:R-:W-:Y:S02]  /*3710*/  ISETP.GT.U32.AND P0, PT, R22, 0xfd, PT ;  /* 0x000000fd1600780c */ /* 0x000fe40003f04070 */
[----:B------:R-:W-:Y:S02]  /*3720*/  MOV R25, R3 ;  /* 0x0000000300197202 */ /* 0x000fe40000000f00 */
[----:B------:R-:W-:-:S13]  /*3730*/  ISETP.GT.U32.OR P0, PT, R23, 0xfd, P0 ;  /* 0x000000fd1700780c */ /* 0x000fda0000704470 */
[----:B------:R-:W-:Y:S01]  /*3740*/  @!P0 MOV R18, RZ ;  /* 0x000000ff00128202 */ /* 0x000fe20000000f00 */
[----:B------:R-:W-:Y:S06]  /*3750*/  @!P0 BRA `(.L_x_27) ;  /* 0x00000000005c8947 */ /* 0x000fec0003800000 */
[----:B------:R-:W-:Y:S02]  /*3760*/  FSETP.GTU.FTZ.AND P0, PT, |R0|, +INF , PT ;  /* 0x7f8000000000780b */ /* 0x000fe40003f1c200 */
[----:B------:R-:W-:-:S04]  /*3770*/  FSETP.GTU.FTZ.AND P1, PT, |R3|, +INF , PT ;  /* 0x7f8000000300780b */ /* 0x000fc80003f3c200 */
[----:B------:R-:W-:-:S13]  /*3780*/  PLOP3.LUT P0, PT, P0, P1, PT, 0xf8, 0x8f ;  /* 0x00000000008f781c */ /* 0x000fda0000703f70 */
[----:B------:R-:W-:Y:S05]  /*3790*/  @P0 BRA `(.L_x_28) ;  /* 0x00000004004c0947 */ /* 0x000fea0003800000 */
[----:B------:R-:W-:-:S13]  /*37a0*/  LOP3.LUT P0, RZ, R25, 0x7fffffff, R0, 0xc8, !PT ;  /* 0x7fffffff19ff7812 */ /* 0x000fda000780c800 */
[----:B------:R-:W-:Y:S05]  /*37b0*/  @!P0 BRA `(.L_x_29) ;  /* 0x00000004003c8947 */ /* 0x000fea0003800000 */
[C---:B------:R-:W-:Y:S02]  /*37c0*/  FSETP.NEU.FTZ.AND P2, PT, |R0|.reuse, +INF , PT ;  /* 0x7f8000000000780b */ /* 0x040fe40003f5d200 */
[----:B------:R-:W-:Y:S02]  /*37d0*/  FSETP.NEU.FTZ.AND P1, PT, |R3|, +INF , PT ;  /* 0x7f8000000300780b */ /* 0x000fe40003f3d200 */
[----:B------:R-:W-:-:S11]  /*37e0*/  FSETP.NEU.FTZ.AND P0, PT, |R0|, +INF , PT ;  /* 0x7f8000000000780b */ /* 0x000fd60003f1d200 */
[----:B------:R-:W-:Y:S05]  /*37f0*/  @!P1 BRA !P2, `(.L_x_29) ;  /* 0x00000004002c9947 */ /* 0x000fea0005000000 */
[----:B------:R-:W-:-:S04]  /*3800*/  LOP3.LUT P2, RZ, R0, 0x7fffffff, RZ, 0xc0, !PT ;  /* 0x7fffffff00ff7812 */ /* 0x000fc8000784c0ff */
[----:B------:R-:W-:-:S13]  /*3810*/  PLOP3.LUT P1, PT, P1, P2, PT, 0x2f, 0xf2 ;  /* 0x0000000000f2781c */ /* 0x000fda0000f24577 */
[----:B------:R-:W-:Y:S05]  /*3820*/  @P1 BRA `(.L_x_30) ;  /* 0x0000000400181947 */ /* 0x000fea0003800000 */
[----:B------:R-:W-:-:S04]  /*3830*/  LOP3.LUT P1, RZ, R25, 0x7fffffff, RZ, 0xc0, !PT ;  /* 0x7fffffff19ff7812 */ /* 0x000fc8000782c0ff */
[----:B------:R-:W-:-:S13]  /*3840*/  PLOP3.LUT P0, PT, P0, P1, PT, 0x2f, 0xf2 ;  /* 0x0000000000f2781c */ /* 0x000fda0000702577 */
[----:B------:R-:W-:Y:S05]  /*3850*/  @P0 BRA `(.L_x_31) ;  /* 0x0000000400000947 */ /* 0x000fea0003800000 */
[----:B------:R-:W-:Y:S02]  /*3860*/  ISETP.GE.AND P0, PT, R23, RZ, PT ;  /* 0x000000ff1700720c */ /* 0x000fe40003f06270 */
[----:B------:R-:W-:-:S11]  /*3870*/  ISETP.GE.AND P1, PT, R22, RZ, PT ;  /* 0x000000ff1600720c */ /* 0x000fd60003f26270 */
[----:B------:R-:W-:Y:S01]  /*3880*/  @P0 MOV R18, RZ ;  /* 0x000000ff00120202 */ /* 0x000fe20000000f00 */
[----:B------:R-:W-:Y:S02]  /*3890*/  @!P0 IMAD.MOV.U32 R18, RZ, RZ, -0x40 ;  /* 0xffffffc0ff128424 */ /* 0x000fe400078e00ff */
[----:B------:R-:W-:Y:S01]  /*38a0*/  @!P0 FFMA R0, R0, 1.84467440737095516160e+19, RZ ;  /* 0x5f80000000008823 */ /* 0x000fe200000000ff */
[----:B------:R-:W-:Y:S02]  /*38b0*/  @!P1 FFMA R25, R3, 1.84467440737095516160e+19, RZ ;  /* 0x5f80000003199823 */ /* 0x000fe400000000ff */
[----:B------:R-:W-:-:S07]  /*38c0*/  @!P1 IADD3 R18, PT, PT, R18, 0x40, RZ ;  /* 0x0000004012129810 */ /* 0x000fce0007ffe0ff */
.L_x_27:
[----:B------:R-:W-:Y:S01]  /*38d0*/  LEA R26, R17, 0xc0800000, 0x17 ;  /* 0xc0800000111a7811 */ /* 0x000fe200078eb8ff */
[----:B------:R-:W-:Y:S01]  /*38e0*/  BSSY.RECONVERGENT B2, `(.L_x_32) ;  /* 0x0000036000027945 */ /* 0x000fe20003800200 */
[----:B------:R-:W-:Y:S02]  /*38f0*/  IADD3 R20, PT, PT, R20, -0x7f, RZ ;  /* 0xffffff8114147810 */ /* 0x000fe40007ffe0ff */
[----:B------:R-:W-:Y:S02]  /*3900*/  IADD3 R26, PT, PT, -R26, R25, RZ ;  /* 0x000000191a1a7210 */ /* 0x000fe40007ffe1ff */
[C---:B------:R-:W-:Y:S01]  /*3910*/  IADD3 R27, PT, PT, R20.reuse, 0x7f, -R17 ;  /* 0x0000007f141b7810 */ /* 0x040fe20007ffe811 */
[----:B------:R-:W-:Y:S01]  /*3920*/  IMAD R0, R20, -0x800000, R0 ;  /* 0xff80000014007824 */ /* 0x000fe200078e0200 */
[----:B------:R-:W0:Y:S01]  /*3930*/  MUFU.RCP R22, R26 ;  /* 0x0000001a00167308 */ /* 0x000e220000001000 */
[----:B------:R-:W-:Y:S01]  /*3940*/  FADD.FTZ R23, -R26, -RZ ;  /* 0x800000ff1a177221 */ /* 0x000fe20000010100 */
[----:B------:R-:W-:-:S03]  /*3950*/  IADD3 R27, PT, PT, R27, R18, RZ ;  /* 0x000000121b1b7210 */ /* 0x000fc60007ffe0ff */
[----:B0-----:R-:W-:-:S04]  /*3960*/  FFMA R25, R22, R23, 1 ;  /* 0x3f80000016197423 */ /* 0x001fc80000000017 */
[----:B------:R-:W-:-:S04]  /*3970*/  FFMA R25, R22, R25, R22 ;  /* 0x0000001916197223 */ /* 0x000fc80000000016 */
[----:B------:R-:W-:-:S04]  /*3980*/  FFMA R22, R0, R25, RZ ;  /* 0x0000001900167223 */ /* 0x000fc800000000ff */
[----:B------:R-:W-:-:S04]  /*3990*/  FFMA R24, R23, R22, R0 ;  /* 0x0000001617187223 */ /* 0x000fc80000000000 */
[----:B------:R-:W-:-:S04]  /*39a0*/  FFMA R24, R25, R24, R22 ;  /* 0x0000001819187223 */ /* 0x000fc80000000016 */
[----:B------:R-:W-:-:S04]  /*39b0*/  FFMA R23, R23, R24, R0 ;  /* 0x0000001817177223 */ /* 0x000fc80000000000 */
[----:B------:R-:W-:-:S05]  /*39c0*/  FFMA R0, R25, R23, R24 ;  /* 0x0000001719007223 */ /* 0x000fca0000000018 */
[----:B------:R-:W-:-:S04]  /*39d0*/  SHF.R.U32.HI R17, RZ, 0x17, R0 ;  /* 0x00000017ff117819 */ /* 0x000fc80000011600 */
[----:B------:R-:W-:-:S04]  /*39e0*/  LOP3.LUT R18, R17, 0xff, RZ, 0xc0, !PT ;  /* 0x000000ff11127812 */ /* 0x000fc800078ec0ff */
[----:B------:R-:W-:-:S05]  /*39f0*/  IADD3 R17, PT, PT, R18, R27, RZ ;  /* 0x0000001b12117210 */ /* 0x000fca0007ffe0ff */
[----:B------:R-:W-:-:S05]  /*3a00*/  VIADD R18, R17, 0xffffffff ;  /* 0xffffffff11127836 */ /* 0x000fca0000000000 */
[----:B------:R-:W-:-:S13]  /*3a10*/  ISETP.GE.U32.AND P0, PT, R18, 0xfe, PT ;  /* 0x000000fe1200780c */ /* 0x000fda0003f06070 */
[----:B------:R-:W-:Y:S05]  /*3a20*/  @!P0 BRA `(.L_x_33) ;  /* 0x0000000000808947 */ /* 0x000fea0003800000 */
[----:B------:R-:W-:-:S13]  /*3a30*/  ISETP.GT.AND P0, PT, R17, 0xfe, PT ;  /* 0x000000fe1100780c */ /* 0x000fda0003f04270 */
[----:B------:R-:W-:Y:S05]  /*3a40*/  @P0 BRA `(.L_x_34) ;  /* 0x00000000006c0947 */ /* 0x000fea0003800000 */
[----:B------:R-:W-:-:S13]  /*3a50*/  ISETP.GE.AND P0, PT, R17, 0x1, PT ;  /* 0x000000011100780c */ /* 0x000fda0003f06270 */
[----:B------:R-:W-:Y:S05]  /*3a60*/  @P0 BRA `(.L_x_35) ;  /* 0x0000000000740947 */ /* 0x000fea0003800000 */
[----:B------:R-:W-:Y:S02]  /*3a70*/  ISETP.GE.AND P0, PT, R17, -0x18, PT ;  /* 0xffffffe81100780c */ /* 0x000fe40003f06270 */
[----:B------:R-:W-:-:S11]  /*3a80*/  LOP3.LUT R0, R0, 0x80000000, RZ, 0xc0, !PT ;  /* 0x8000000000007812 */ /* 0x000fd600078ec0ff */
[----:B------:R-:W-:Y:S05]  /*3a90*/  @!P0 BRA `(.L_x_35) ;  /* 0x0000000000688947 */ /* 0x000fea0003800000 */
[CCC-:B------:R-:W-:Y:S01]  /*3aa0*/  FFMA.RZ R18, R25.reuse, R23.reuse, R24.reuse ;  /* 0x0000001719127223 */ /* 0x1c0fe2000000c018 */
[CCC-:B------:R-:W-:Y:S01]  /*3ab0*/  FFMA.RP R20, R25.reuse, R23.reuse, R24.reuse ;  /* 0x0000001719147223 */ /* 0x1c0fe20000008018 */
[----:B------:R-:W-:Y:S01]  /*3ac0*/  FFMA.RM R23, R25, R23, R24 ;  /* 0x0000001719177223 */ /* 0x000fe20000004018 */
[C---:B------:R-:W-:Y:S02]  /*3ad0*/  IADD3 R22, PT, PT, R17.reuse, 0x20, RZ ;  /* 0x0000002011167810 */ /* 0x040fe40007ffe0ff */
[----:B------:R-:W-:Y:S02]  /*3ae0*/  LOP3.LUT R18, R18, 0x7fffff, RZ, 0xc0, !PT ;  /* 0x007fffff12127812 */ /* 0x000fe400078ec0ff */
[C---:B------:R-:W-:Y:S02]  /*3af0*/  ISETP.NE.AND P2, PT, R17.reuse, RZ, PT ;  /* 0x000000ff1100720c */ /* 0x040fe40003f45270 */
[----:B------:R-:W-:Y:S02]  /*3b00*/  LOP3.LUT R25, R18, 0x800000, RZ, 0xfc, !PT ;  /* 0x0080000012197812 */ /* 0x000fe400078efcff */
[----:B------:R-:W-:-:S02]  /*3b10*/  ISETP.NE.AND P1, PT, R17, RZ, PT ;  /* 0x000000ff1100720c */ /* 0x000fc40003f25270 */
[----:B------:R-:W-:Y:S02]  /*3b20*/  IADD3 R17, PT, PT, -R17, RZ, RZ ;  /* 0x000000ff11117210 */ /* 0x000fe40007ffe1ff */
[----:B------:R-:W-:Y:S02]  /*3b30*/  SHF.L.U32 R22, R25, R22, RZ ;  /* 0x0000001619167219 */ /* 0x000fe400000006ff */
[----:B------:R-:W-:Y:S02]  /*3b40*/  FSETP.NEU.FTZ.AND P0, PT, R20, R23, PT ;  /* 0x000000171400720b */ /* 0x000fe40003f1d000 */
[----:B------:R-:W-:Y:S02]  /*3b50*/  SEL R18, R17, RZ, P2 ;  /* 0x000000ff11127207 */ /* 0x000fe40001000000 */
[----:B------:R-:W-:Y:S02]  /*3b60*/  ISETP.NE.AND P1, PT, R22, RZ, P1 ;  /* 0x000000ff1600720c */ /* 0x000fe40000f25270 */
[----:B------:R-:W-:-:S02]  /*3b70*/  SHF.R.U32.HI R25, RZ, R18, R25 ;  /* 0x00000012ff197219 */ /* 0x000fc40000011619 */
[----:B------:R-:W-:Y:S02]  /*3b80*/  PLOP3.LUT P0, PT, P0, P1, PT, 0xf8, 0x8f ;  /* 0x00000000008f781c */ /* 0x000fe40000703f70 */
[----:B------:R-:W-:Y:S02]  /*3b90*/  SHF.R.U32.HI R17, RZ, 0x1, R25 ;  /* 0x00000001ff117819 */ /* 0x000fe40000011619 */
[----:B------:R-:W-:-:S04]  /*3ba0*/  SEL R18, RZ, 0x1, !P0 ;  /* 0x00000001ff127807 */ /* 0x000fc80004000000 */
[----:B------:R-:W-:-:S04]  /*3bb0*/  LOP3.LUT R18, R18, 0x1, R17, 0xf8, !PT ;  /* 0x0000000112127812 */ /* 0x000fc800078ef811 */
[----:B------:R-:W-:-:S04]  /*3bc0*/  LOP3.LUT R18, R18, R25, RZ, 0xc0, !PT ;  /* 0x0000001912127212 */ /* 0x000fc800078ec0ff */
[----:B------:R-:W-:-:S04]  /*3bd0*/  IADD3 R17, PT, PT, R17, R18, RZ ;  /* 0x0000001211117210 */ /* 0x000fc80007ffe0ff */
[----:B------:R-:W-:Y:S01]  /*3be0*/  LOP3.LUT R0, R17, R0, RZ, 0xfc, !PT ;  /* 0x0000000011007212 */ /* 0x000fe200078efcff */
[----:B------:R-:W-:Y:S06]  /*3bf0*/  BRA `(.L_x_35) ;  /* 0x0000000000107947 */ /* 0x000fec0003800000 */
.L_x_34:
[----:B------:R-:W-:-:S04]  /*3c00*/  LOP3.LUT R0, R0, 0x80000000, RZ, 0xc0, !PT ;  /* 0x8000000000007812 */ /* 0x000fc800078ec0ff */
[----:B------:R-:W-:Y:S01]  /*3c10*/  LOP3.LUT R0, R0, 0x7f800000, RZ, 0xfc, !PT ;  /* 0x7f80000000007812 */ /* 0x000fe200078efcff */
[----:B------:R-:W-:Y:S06]  /*3c20*/  BRA `(.L_x_35) ;  /* 0x0000000000047947 */ /* 0x000fec0003800000 */
.L_x_33:
[----:B------:R-:W-:-:S07]  /*3c30*/  LEA R0, R27, R0, 0x17 ;  /* 0x000000001b007211 */ /* 0x000fce00078eb8ff */
.L_x_35:
[----:B------:R-:W-:Y:S05]  /*3c40*/  BSYNC.RECONVERGENT B2 ;  /* 0x0000000000027941 */ /* 0x000fea0003800200 */
.L_x_32:
[----:B------:R-:W-:Y:S05]  /*3c50*/  BRA `(.L_x_36) ;  /* 0x0000000000207947 */ /* 0x000fea0003800000 */
.L_x_31:
[----:B------:R-:W-:-:S04]  /*3c60*/  LOP3.LUT R0, R25, 0x80000000, R0, 0x48, !PT ;  /* 0x8000000019007812 */ /* 0x000fc800078e4800 */
[----:B------:R-:W-:Y:S01]  /*3c70*/  LOP3.LUT R0, R0, 0x7f800000, RZ, 0xfc, !PT ;  /* 0x7f80000000007812 */ /* 0x000fe200078efcff */
[----:B------:R-:W-:Y:S06]  /*3c80*/  BRA `(.L_x_36) ;  /* 0x0000000000147947 */ /* 0x000fec0003800000 */
.L_x_30:
[----:B------:R-:W-:Y:S01]  /*3c90*/  LOP3.LUT R0, R25, 0x80000000, R0, 0x48, !PT ;  /* 0x8000000019007812 */ /* 0x000fe200078e4800 */
[----:B------:R-:W-:Y:S06]  /*3ca0*/  BRA `(.L_x_36) ;  /* 0x00000000000c7947 */ /* 0x000fec0003800000 */
.L_x_29:
[----:B------:R-:W0:Y:S01]  /*3cb0*/  MUFU.RSQ R0, -QNAN ;  /* 0xffc0000000007908 */ /* 0x000e220000001400 */
[----:B------:R-:W-:Y:S05]  /*3cc0*/  BRA `(.L_x_36) ;  /* 0x0000000000047947 */ /* 0x000fea0003800000 */
.L_x_28:
[----:B------:R-:W-:-:S07]  /*3cd0*/  FADD.FTZ R0, R0, R3 ;  /* 0x0000000300007221 */ /* 0x000fce0000010000 */
.L_x_36:
[----:B------:R-:W-:Y:S05]  /*3ce0*/  BSYNC.RECONVERGENT B1 ;  /* 0x0000000000017941 */ /* 0x000fea0003800200 */
.L_x_26:
[----:B------:R-:W-:-:S04]  /*3cf0*/  HFMA2 R17, -RZ, RZ, 0, 0 ;  /* 0x00000000ff117431 */ /* 0x000fc800000001ff */
[----:B0-----:R-:W-:Y:S05]  /*3d00*/  RET.REL.NODEC R16 `(paged_attention_reduce_kernel) ;  /* 0xffffffc010bc7950 */ /* 0x001fea0003c3ffff */
.L_x_37:
[----:B------:R-:W-:-:S00]  /*3d10*/  BRA `(.L_x_37) ;  /* 0xfffffffc00fc7947 */ /* 0x000fc0000383ffff */
[----:B------:R-:W-:-:S00]  /*3d20*/  NOP ;  /* 0x0000000000007918 */ /* 0x000fc00000000000 */
        /* <DEDUP_REMOVED lines=13> */
.L_x_113:


//--------------------- .text.paged_attention_v2_kernel --------------------------
	.section	.text.paged_attention_v2_kernel,"ax",@progbits
	.align	128
        .global         paged_attention_v2_kernel
        .type           paged_attention_v2_kernel,@function
        .size           paged_attention_v2_kernel,(.L_x_114 - paged_attention_v2_kernel)
        .other          paged_attention_v2_kernel,@"STO_CUDA_ENTRY STV_DEFAULT"
paged_attention_v2_kernel:
.text.paged_attention_v2_kernel:
[----:B------:R-:W-:Y:S01]  /*0000*/  LDC R1, c[0x0][0x37c] ;  /* 0x0000df00ff017b82 */ /* 0x000fe20000000800 */
[----:B------:R-:W0:Y:S01]  /*0010*/  S2R R7, SR_CTAID.X ;  /* 0x0000000000077919 */ /* 0x000e220000002500 */
[----:B------:R-:W0:Y:S02]  /*0020*/  LDCU UR4, c[0x0][0x3c4] ;  /* 0x00007880ff0477ac */ /* 0x000e240008000800 */
[----:B0-----:R-:W-:-:S13]  /*0030*/  ISETP.GE.U32.AND P0, PT, R7, UR4, PT ;  /* 0x0000000407007c0c */ /* 0x001fda000bf06070 */
[----:B------:R-:W-:Y:S05]  /*0040*/  @P0 EXIT ;  /* 0x000000000000094d */ /* 0x000fea0003800000 */
[----:B------:R-:W0:Y:S01]  /*0050*/  LDC.64 R2, c[0x0][0x3b8] ;  /* 0x0000ee00ff027b82 */ /* 0x000e220000000a00 */
[----:B------:R-:W1:Y:S01]  /*0060*/  LDCU.64 UR8, c[0x0][0x358] ;  /* 0x00006b00ff0877ac */ /* 0x000e620008000a00 */
[----:B0-----:R-:W-:-:S06]  /*0070*/  IMAD.WIDE.U32 R2, R7, 0x4, R2 ;  /* 0x0000000407027825 */ /* 0x001fcc00078e0002 */
[----:B-1----:R-:W2:Y:S02]  /*0080*/  LDG.E.CONSTANT R3, desc[UR8][R2.64] ;  /* 0x0000000802037981 */ /* 0x002ea4000c1e9900 */
[----:B--2---:R-:W-:-:S13]  /*0090*/  ISETP.GE.AND P0, PT, R3, 0x1, PT ;  /* 0x000000010300780c */ /* 0x004fda0003f06270 */
[----:B------:R-:W-:Y:S05]  /*00a0*/  @!P0 EXIT ;  /* 0x000000000000894d */ /* 0x000fea0003800000 */
[----:B------:R-:W0:Y:S08]  /*00b0*/  S2UR UR10, SR_CTAID.Z ;  /* 0x00000000000a79c3 */ /* 0x000e300000002700 */
[----:B------:R-:W0:Y:S02]  /*00c0*/  LDC R5, c[0x0][0x3d8] ;  /* 0x0000f600ff057b82 */ /* 0x000e240000000800 */
[----:B0-----:R-:W-:-:S05]  /*00d0*/  IMAD R8, R5, UR10, RZ ;  /* 0x0000000a05087c24 */ /* 0x001fca000f8e02ff */
[----:B------:R-:W-:-:S13]  /*00e0*/  ISETP.GE.AND P0, PT, R8, R3, PT ;  /* 0x000000030800720c */ /* 0x000fda0003f06270 */
[----:B------:R-:W-:Y:S05]  /*00f0*/  @P0 EXIT ;  /* 0x000000000000094d */ /* 0x000fea0003800000 */
[----:B------:R-:W0:Y:S01]  /*0100*/  S2R R6, SR_TID.X ;  /* 0x0000000000067919 */ /* 0x000e220000002100 */
[----:B------:R-:W1:Y:S01]  /*0110*/  LDC.64 R10, c[0x0][0x3c8] ;  /* 0x0000f200ff0a7b82 */ /* 0x000e620000000a00 */
[----:B------:R-:W-:Y:S01]  /*0120*/  VIADDMNMX R5, R8, R5, R3, PT ;  /* 0x0000000508057246 */ /* 0x000fe20003800103 */
[----:B------:R-:W2:Y:S01]  /*0130*/  LDCU UR4, c[0x0][0x3d4] ;  /* 0x00007a80ff0477ac */ /* 0x000ea20008000800 */
[----:B------:R-:W-:Y:S03]  /*0140*/  BSSY.RECONVERGENT B0, `(.L_x_38) ;  /* 0x00000bb000007945 */ /* 0x000fe60003800200 */
[----:B------:R-:W-:Y:S01]  /*0150*/  IMAD.IADD R3, R5, 0x1, -R8 ;  /* 0x0000000105037824 */ /* 0x000fe200078e0a08 */
[----:B------:R-:W3:Y:S01]  /*0160*/  LDCU.64 UR12, c[0x0][0x3a0] ;  /* 0x00007400ff0c77ac */ /* 0x000ee20008000a00 */
[----:B------:R-:W4:Y:S08]  /*0170*/  S2UR UR7, SR_CTAID.Y ;  /* 0x00000000000779c3 */ /* 0x000f300000002600 */
[----:B------:R-:W5:Y:S01]  /*0180*/  LDC.64 R22, c[0x0][0x3b0] ;  /* 0x0000ec00ff167b82 */ /* 0x000f620000000a00 */
[----:B-1----:R-:W-:-:S02]  /*0190*/  IMAD R4, R7, R10, RZ ;  /* 0x0000000a07047224 */ /* 0x002fc400078e02ff */
[----:B--2---:R-:W-:Y:S02]  /*01a0*/  IMAD R7, R7, UR4, RZ ;  /* 0x0000000407077c24 */ /* 0x004fe4000f8e02ff */
[----:B------:R-:W-:Y:S01]  /*01b0*/  IMAD R9, R4, R11, RZ ;  /* 0x0000000b04097224 */ /* 0x000fe200078e02ff */
[----:B0-----:R-:W-:Y:S01]  /*01c0*/  ISETP.GE.AND P0, PT, R6, R3, PT ;  /* 0x000000030600720c */ /* 0x001fe20003f06270 */
[----:B----4-:R-:W-:-:S05]  /*01d0*/  IMAD R2, R11, UR7, RZ ;  /* 0x000000070b027c24 */ /* 0x010fca000f8e02ff */
[----:B------:R-:W-:Y:S01]  /*01e0*/  IADD3 R0, P1, PT, R9, R2, RZ ;  /* 0x0000000209007210 */ /* 0x000fe20007f3e0ff */
[----:B-----5:R-:W-:-:S04]  /*01f0*/  IMAD.WIDE.U32 R22, R7, 0x4, R22 ;  /* 0x0000000407167825 */ /* 0x020fc800078e0016 */
[----:B------:R-:W-:Y:S02]  /*0200*/  IMAD.X R7, RZ, RZ, RZ, P1 ;  /* 0x000000ffff077224 */ /* 0x000fe400008e06ff */
[----:B---3--:R-:W-:Y:S06]  /*0210*/  @P0 BRA `(.L_x_39) ;  /* 0x0000000800b40947 */ /* 0x008fec0003800000 */
[----:B------:R-:W0:Y:S01]  /*0220*/  LDC R9, c[0x0][0x360] ;  /* 0x0000d800ff097b82 */ /* 0x000e220000000800 */
[----:B------:R-:W-:-:S13]  /*0230*/  ISETP.NE.AND P0, PT, R11, RZ, PT ;  /* 0x000000ff0b00720c */ /* 0x000fda0003f05270 */
[----:B------:R-:W-:Y:S05]  /*0240*/  @P0 BRA `(.L_x_40) ;  /* 0x00000000003c0947 */ /* 0x000fea0003800000 */
[----:B------:R-:W1:Y:S01]  /*0250*/  S2R R12, SR_CgaCtaId ;  /* 0x00000000000c7919 */ /* 0x000e620000008800 */
[----:B------:R-:W2:Y:S01]  /*0260*/  LDCU UR4, c[0x0][0x3c0] ;  /* 0x00007800ff0477ac */ /* 0x000ea20008000800 */
[----:B------:R-:W-:Y:S01]  /*0270*/  MOV R0, 0x400 ;  /* 0x0000040000007802 */ /* 0x000fe20000000f00 */
[----:B------:R-:W-:Y:S01]  /*0280*/  BSSY.RECONVERGENT B1, `(.L_x_41) ;  /* 0x000000a000017945 */ /* 0x000fe20003800200 */
[----:B------:R-:W-:Y:S02]  /*0290*/  IMAD.MOV.U32 R10, RZ, RZ, R6 ;  /* 0x000000ffff0a7224 */ /* 0x000fe400078e0006 */
[----:B------:R-:W-:Y:S01]  /*02a0*/  IADD3 R7, PT, PT, R0, 0x10, RZ ;  /* 0x0000001000077810 */ /* 0x000fe20007ffe0ff */
[----:B--2---:R-:W-:-:S03]  /*02b0*/  FMUL R0, RZ, UR4 ;  /* 0x00000004ff007c20 */ /* 0x004fc60008400000 */
[----:B-1----:R-:W-:-:S07]  /*02c0*/  LEA R7, R12, R7, 0x18 ;  /* 0x000000070c077211 */ /* 0x002fce00078ec0ff */
.L_x_42:
[----:B------:R-:W-:Y:S01]  /*02d0*/  IMAD R11, R10, 0x4, R7 ;  /* 0x000000040a0b7824 */ /* 0x000fe200078e0207 */
[----:B0-----:R-:W-:-:S04]  /*02e0*/  IADD3 R10, PT, PT, R9, R10, RZ ;  /* 0x0000000a090a7210 */ /* 0x001fc80007ffe0ff */
[----:B------:R1:W-:Y:S01]  /*02f0*/  STS [R11], R0 ;  /* 0x000000000b007388 */ /* 0x0003e20000000800 */
[----:B------:R-:W-:-:S13]  /*0300*/  ISETP.GE.AND P0, PT, R10, R3, PT ;  /* 0x000000030a00720c */ /* 0x000fda0003f06270 */
[----:B-1----:R-:W-:Y:S05]  /*0310*/  @!P0 BRA `(.L_x_42) ;  /* 0xfffffffc00ec8947 */ /* 0x002fea000383ffff */
[----:B------:R-:W-:Y:S05]  /*0320*/  BSYNC.RECONVERGENT B1 ;  /* 0x0000000000017941 */ /* 0x000fea0003800200 */
.L_x_41:
[----:B------:R-:W-:Y:S05]  /*0330*/  BRA `(.L_x_39) ;  /* 0x00000008006c7947 */ /* 0x000fea0003800000 */
.L_x_40:
[----:B------:R-:W1:Y:S01]  /*0340*/  LDCU UR4, c[0x0][0x3d0] ;  /* 0x00007a00ff0477ac */ /* 0x000e620008000800 */
[----:B------:R-:W-:Y:S01]  /*0350*/  IMAD R13, R10, R11, RZ ;  /* 0x0000000b0a0d7224 */ /* 0x000fe200078e02ff */
[C---:B------:R-:W-:Y:S01]  /*0360*/  LOP3.LUT R10, R11.reuse, 0x3, RZ, 0xc0, !PT ;  /* 0x000000030b0a7812 */ /* 0x040fe200078ec0ff */
[----:B------:R-:W-:Y:S01]  /*0370*/  IMAD.MOV.U32 R12, RZ, RZ, R6 ;  /* 0x000000ffff0c7224 */ /* 0x000fe200078e0006 */
[----:B------:R-:W-:Y:S01]  /*0380*/  LOP3.LUT R11, R11, 0xfffffff8, RZ, 0xc0, !PT ;  /* 0xfffffff80b0b7812 */ /* 0x000fe200078ec0ff */
[----:B-1----:R-:W-:Y:S02]  /*0390*/  IMAD R13, R13, UR4, RZ ;  /* 0x000000040d0d7c24 */ /* 0x002fe4000f8e02ff */
[----:B------:R-:W-:-:S07]  /*03a0*/  IMAD R18, R2, UR4, RZ ;  /* 0x0000000402127c24 */ /* 0x000fce000f8e02ff */
.L_x_47:
[----:B------:R-:W1:Y:S01]  /*03b0*/  LDCU UR5, c[0x0][0x3d0] ;  /* 0x00007a00ff0577ac */ /* 0x000e620008000800 */
[----:B------:R-:W-:Y:S01]  /*03c0*/  IMAD.IADD R16, R8, 0x1, R12 ;  /* 0x0000000108107824 */ /* 0x000fe200078e020c */
[----:B------:R-:W2:Y:S01]  /*03d0*/  LDCU UR4, c[0x0][0x3cc] ;  /* 0x00007980ff0477ac */ /* 0x000ea20008000800 */
[----:B-1----:R-:W1:Y:S01]  /*03e0*/  I2F.U32.RP R17, UR5 ;  /* 0x0000000500117d06 */ /* 0x002e620008209000 */
[----:B------:R-:W-:-:S07]  /*03f0*/  ISETP.NE.U32.AND P2, PT, RZ, UR5, PT ;  /* 0x00000005ff007c0c */ /* 0x000fce000bf45070 */
[----:B-1----:R-:W1:Y:S02]  /*0400*/  MUFU.RCP R17, R17 ;  /* 0x0000001100117308 */ /* 0x002e640000001000 */
[----:B-1----:R-:W-:-:S06]  /*0410*/  VIADD R14, R17, 0xffffffe ;  /* 0x0ffffffe110e7836 */ /* 0x002fcc0000000000 */
[----:B------:R1:W3:Y:S02]  /*0420*/  F2I.FTZ.U32.TRUNC.NTZ R15, R14 ;  /* 0x0000000e000f7305 */ /* 0x0002e4000021f000 */
[----:B-1----:R-:W-:Y:S01]  /*0430*/  IMAD.MOV.U32 R14, RZ, RZ, RZ ;  /* 0x000000ffff0e7224 */ /* 0x002fe200078e00ff */
[----:B---3--:R-:W-:-:S05]  /*0440*/  IADD3 R19, PT, PT, RZ, -R15, RZ ;  /* 0x8000000fff137210 */ /* 0x008fca0007ffe0ff */
[----:B------:R-:W-:-:S04]  /*0450*/  IMAD R19, R19, UR5, RZ ;  /* 0x0000000513137c24 */ /* 0x000fc8000f8e02ff */
[----:B------:R-:W-:-:S06]  /*0460*/  IMAD.HI.U32 R15, R15, R19, R14 ;  /* 0x000000130f0f7227 */ /* 0x000fcc00078e000e */
[----:B------:R-:W-:-:S05]  /*0470*/  IMAD.HI.U32 R19, R15, R16, RZ ;  /* 0x000000100f137227 */ /* 0x000fca00078e00ff */
[----:B------:R-:W-:-:S05]  /*0480*/  IADD3 R15, PT, PT, -R19, RZ, RZ ;  /* 0x000000ff130f7210 */ /* 0x000fca0007ffe1ff */
[----:B------:R-:W-:-:S05]  /*0490*/  IMAD R15, R15, UR5, R16 ;  /* 0x000000050f0f7c24 */ /* 0x000fca000f8e0210 */
[----:B------:R-:W-:-:S13]  /*04a0*/  ISETP.GE.U32.AND P0, PT, R15, UR5, PT ;  /* 0x000000050f007c0c */ /* 0x000fda000bf06070 */
[----:B------:R-:W-:Y:S02]  /*04b0*/  @P0 VIADD R15, R15, -UR5 ;  /* 0x800000050f0f0c36 */ /* 0x000fe40008000000 */
[----:B------:R-:W-:-:S03]  /*04c0*/  @P0 VIADD R19, R19, 0x1 ;  /* 0x0000000113130836 */ /* 0x000fc60000000000 */
[----:B------:R-:W-:-:S13]  /*04d0*/  ISETP.GE.U32.AND P1, PT, R15, UR5, PT ;  /* 0x000000050f007c0c */ /* 0x000fda000bf26070 */
[----:B------:R-:W-:Y:S02]  /*04e0*/  @P1 IADD3 R19, PT, PT, R19, 0x1, RZ ;  /* 0x0000000113131810 */ /* 0x000fe40007ffe0ff */
[----:B------:R-:W-:-:S05]  /*04f0*/  @!P2 LOP3.LUT R19, RZ, UR5, RZ, 0x33, !PT ;  /* 0x00000005ff13ac12 */ /* 0x000fca000f8e33ff */
[----:B------:R-:W-:-:S06]  /*0500*/  IMAD.WIDE R14, R19, 0x4, R22 ;  /* 0x00000004130e7825 */ /* 0x000fcc00078e0216 */
[----:B------:R-:W3:Y:S01]  /*0510*/  LDG.E.CONSTANT R14, desc[UR8][R14.64] ;  /* 0x000000080e0e7981 */ /* 0x000ee2000c1e9900 */
[----:B------:R-:W-:Y:S01]  /*0520*/  IMAD.MOV R19, RZ, RZ, -R19 ;  /* 0x000000ffff137224 */ /* 0x000fe200078e0a13 */
[----:B--2---:R-:W-:Y:S01]  /*0530*/  UISETP.GE.U32.AND UP0, UPT, UR4, 0x8, UPT ;  /* 0x000000080400788c */ /* 0x004fe2000bf06070 */
[----:B------:R-:W-:Y:S02]  /*0540*/  HFMA2 R24, -RZ, RZ, 0, 0 ;  /* 0x00000000ff187431 */ /* 0x000fe400000001ff */
[----:B------:R-:W-:Y:S02]  /*0550*/  IMAD R16, R19, UR5, R16 ;  /* 0x0000000513107c24 */ /* 0x000fe4000f8e0210 */
[----:B------:R-:W-:Y:S02]  /*0560*/  IMAD.MOV.U32 R19, RZ, RZ, RZ ;  /* 0x000000ffff137224 */ /* 0x000fe400078e00ff */
[----:B------:R-:W-:Y:S02]  /*0570*/  IMAD R16, R16, UR4, RZ ;  /* 0x0000000410107c24 */ /* 0x000fe4000f8e02ff */
[----:B---3--:R-:W-:-:S05]  /*0580*/  IMAD R21, R13, R14, RZ ;  /* 0x0000000e0d157224 */ /* 0x008fca00078e02ff */
[----:B------:R-:W-:-:S04]  /*0590*/  IADD3 R21, P0, P1, R21, R16, R18 ;  /* 0x0000001015157210 */ /* 0x000fc8000791e012 */
[----:B------:R-:W-:Y:S01]  /*05a0*/  IADD3.X R20, PT, PT, RZ, RZ, RZ, P0, P1 ;  /* 0x000000ffff147210 */ /* 0x000fe200007e24ff */
[----:B------:R-:W-:Y:S08]  /*05b0*/  BRA.U !UP0, `(.L_x_43) ;  /* 0x00000001089c7547 */ /* 0x000ff0000b800000 */
[----:B------:R-:W-:Y:S02]  /*05c0*/  IMAD.MOV.U32 R19, RZ, RZ, RZ ;  /* 0x000000ffff137224 */ /* 0x000fe400078e00ff */
[----:B------:R-:W-:-:S07]  /*05d0*/  IMAD.MOV.U32 R24, RZ, RZ, RZ ;  /* 0x000000ffff187224 */ /* 0x000fce00078e00ff */
.L_x_44:
[----:B------:R-:W1:Y:S01]  /*05e0*/  LDC.64 R14, c[0x0][0x398] ;  /* 0x0000e600ff0e7b82 */ /* 0x000e620000000a00 */
[C---:B------:R-:W-:Y:S02]  /*05f0*/  IADD3 R16, P0, PT, R24.reuse, R0, RZ ;  /* 0x0000000018107210 */ /* 0x040fe40007f1e0ff */
[----:B------:R-:W-:Y:S02]  /*0600*/  IADD3 R17, P1, PT, R24, R21, RZ ;  /* 0x0000001518117210 */ /* 0x000fe40007f3e0ff */
[----:B------:R-:W-:-:S03]  /*0610*/  IADD3.X R25, PT, PT, RZ, R7, RZ, P0, !PT ;  /* 0x00000007ff197210 */ /* 0x000fc600007fe4ff */
[----:B------:R-:W-:Y:S01]  /*0620*/  IMAD.X R26, RZ, RZ, R20, P1 ;  /* 0x000000ffff1a7224 */ /* 0x000fe200008e0614 */
[----:B-1----:R-:W-:-:S04]  /*0630*/  LEA R14, P0, R16, R14, 0x2 ;  /* 0x0000000e100e7211 */ /* 0x002fc800078010ff */
[----:B------:R-:W-:Y:S02]  /*0640*/  LEA.HI.X R15, R16, R15, R25, 0x2, P0 ;  /* 0x0000000f100f7211 */ /* 0x000fe400000f1419 */
[----:B------:R-:W-:-:S03]  /*0650*/  LEA R16, P0, R17, UR12, 0x2 ;  /* 0x0000000c11107c11 */ /* 0x000fc6000f8010ff */
[----:B------:R-:W2:Y:S01]  /*0660*/  LDG.E.CONSTANT R28, desc[UR8][R14.64+0x4] ;  /* 0x000004080e1c7981 */ /* 0x000ea2000c1e9900 */
[----:B------:R-:W-:-:S03]  /*0670*/  LEA.HI.X R17, R17, UR13, R26, 0x2, P0 ;  /* 0x0000000d11117c11 */ /* 0x000fc600080f141a */
[----:B------:R-:W3:Y:S04]  /*0680*/  LDG.E.CONSTANT R26, desc[UR8][R14.64] ;  /* 0x000000080e1a7981 */ /* 0x000ee8000c1e9900 */
[----:B------:R-:W3:Y:S04]  /*0690*/  LDG.E.CONSTANT R25, desc[UR8][R16.64] ;  /* 0x0000000810197981 */ /* 0x000ee8000c1e9900 */
[----:B------:R-:W2:Y:S01]  /*06a0*/  LDG.E.CONSTANT R27, desc[UR8][R16.64+0x4] ;  /* 0x00000408101b7981 */ /* 0x000ea2000c1e9900 */
[----:B---3--:R-:W-:-:S03]  /*06b0*/  FFMA R25, R26, R25, R19 ;  /* 0x000000191a197223 */ /* 0x008fc60000000013 */
[----:B------:R-:W3:Y:S04]  /*06c0*/  LDG.E.CONSTANT R19, desc[UR8][R16.64+0x8] ;  /* 0x0000080810137981 */ /* 0x000ee8000c1e9900 */
[----:B------:R-:W3:Y:S01]  /*06d0*/  LDG.E.CONSTANT R26, desc[UR8][R14.64+0x8] ;  /* 0x000008080e1a7981 */ /* 0x000ee2000c1e9900 */
[----:B--2---:R-:W-:-:S03]  /*06e0*/  FFMA R25, R28, R27, R25 ;  /* 0x0000001b1c197223 */ /* 0x004fc60000000019 */
[----:B------:R-:W2:Y:S04]  /*06f0*/  LDG.E.CONSTANT R27, desc[UR8][R16.64+0xc] ;  /* 0x00000c08101b7981 */ /* 0x000ea8000c1e9900 */
[----:B------:R-:W2:Y:S01]  /*0700*/  LDG.E.CONSTANT R28, desc[UR8][R14.64+0xc] ;  /* 0x00000c080e1c7981 */ /* 0x000ea2000c1e9900 */
[----:B---3--:R-:W-:-:S03]  /*0710*/  FFMA R19, R26, R19, R25 ;  /* 0x000000131a137223 */ /* 0x008fc60000000019 */
[----:B------:R-:W3:Y:S04]  /*0720*/  LDG.E.CONSTANT R25, desc[UR8][R16.64+0x10] ;  /* 0x0000100810197981 */ /* 0x000ee8000c1e9900 */
[----:B------:R-:W3:Y:S01]  /*0730*/  LDG.E.CONSTANT R26, desc[UR8][R14.64+0x10] ;  /* 0x000010080e1a7981 */ /* 0x000ee2000c1e9900 */
[----:B--2---:R-:W-:-:S03]  /*0740*/  FFMA R19, R28, R27, R19 ;  /* 0x0000001b1c137223 */ /* 0x004fc60000000013 */
[----:B------:R-:W2:Y:S04]  /*0750*/  LDG.E.CONSTANT R27, desc[UR8][R16.64+0x14] ;  /* 0x00001408101b7981 */ /* 0x000ea8000c1e9900 */
[----:B------:R-:W2:Y:S01]  /*0760*/  LDG.E.CONSTANT R28, desc[UR8][R14.64+0x14] ;  /* 0x000014080e1c7981 */ /* 0x000ea2000c1e9900 */
[----:B------:R-:W-:Y:S02]  /*0770*/  VIADD R24, R24, 0x8 ;  /* 0x0000000818187836 */ /* 0x000fe40000000000 */
[----:B---3--:R-:W-:Y:S02]  /*0780*/  FFMA R19, R26, R25, R19 ;  /* 0x000000191a137223 */ /* 0x008fe40000000013 */
[----:B------:R-:W3:Y:S04]  /*0790*/  LDG.E.CONSTANT R25, desc[UR8][R16.64+0x18] ;  /* 0x0000180810197981 */ /* 0x000ee8000c1e9900 */
[----:B------:R-:W3:Y:S01]  /*07a0*/  LDG.E.CONSTANT R26, desc[UR8][R14.64+0x18] ;  /* 0x000018080e1a7981 */ /* 0x000ee2000c1e9900 */
[----:B--2---:R-:W-:-:S03]  /*07b0*/  FFMA R19, R28, R27, R19 ;  /* 0x0000001b1c137223 */ /* 0x004fc60000000013 */
[----:B------:R-:W2:Y:S04]  /*07c0*/  LDG.E.CONSTANT R27, desc[UR8][R16.64+0x1c] ;  /* 0x00001c08101b7981 */ /* 0x000ea8000c1e9900 */
[----:B------:R-:W2:Y:S01]  /*07d0*/  LDG.E.CONSTANT R28, desc[UR8][R14.64+0x1c] ;  /* 0x00001c080e1c7981 */ /* 0x000ea2000c1e9900 */
[----:B------:R-:W-:Y:S01]  /*07e0*/  ISETP.NE.AND P0, PT, R24, R11, PT ;  /* 0x0000000b1800720c */ /* 0x000fe20003f05270 */
[----:B---3--:R-:W-:-:S04]  /*07f0*/  FFMA R19, R26, R25, R19 ;  /* 0x000000191a137223 */ /* 0x008fc80000000013 */
[----:B--2---:R-:W-:-:S08]  /*0800*/  FFMA R19, R28, R27, R19 ;  /* 0x0000001b1c137223 */ /* 0x004fd00000000013 */
[----:B------:R-:W-:Y:S05]  /*0810*/  @P0 BRA `(.L_x_44) ;  /* 0xfffffffc00700947 */ /* 0x000fea000383ffff */
[----:B------:R-:W-:-:S07]  /*0820*/  MOV R24, R11 ;  /* 0x0000000b00187202 */ /* 0x000fce0000000f00 */
.L_x_43:
[----:B------:R-:W1:Y:S02]  /*0830*/  LDCU UR4, c[0x0][0x3cc] ;  /* 0x00007980ff0477ac */ /* 0x000e640008000800 */
[----:B-1----:R-:W-:-:S04]  /*0840*/  ULOP3.LUT UR4, UR4, 0x7, URZ, 0xc0, !UPT ;  /* 0x0000000704047892 */ /* 0x002fc8000f8ec0ff */
[----:B------:R-:W-:-:S09]  /*0850*/  UISETP.NE.AND UP0, UPT, UR4, URZ, UPT ;  /* 0x000000ff0400728c */ /* 0x000fd2000bf05270 */
[----:B------:R-:W-:Y:S05]  /*0860*/  BRA.U !UP0, `(.L_x_45) ;  /* 0x0000000108f47547 */ /* 0x000fea000b800000 */
[----:B------:R-:W-:Y:S01]  /*0870*/  UIADD3 UR4, UPT, UPT, UR4, -0x1, URZ ;  /* 0xffffffff04047890 */ /* 0x000fe2000fffe0ff */
[----:B------:R-:W-:-:S03]  /*0880*/  ISETP.NE.AND P0, PT, R10, RZ, PT ;  /* 0x000000ff0a00720c */ /* 0x000fc60003f05270 */
[----:B------:R-:W-:-:S09]  /*0890*/  UISETP.GE.U32.AND UP0, UPT, UR4, 0x3, UPT ;  /* 0x000000030400788c */ /* 0x000fd2000bf06070 */
[----:B------:R-:W-:Y:S05]  /*08a0*/  BRA.U !UP0, `(.L_x_46) ;  /* 0x00000001085c7547 */ /* 0x000fea000b800000 */
[----:B------:R-:W1:Y:S01]  /*08b0*/  LDC.64 R14, c[0x0][0x398] ;  /* 0x0000e600ff0e7b82 */ /* 0x000e620000000a00 */
[----:B------:R-:W2:Y:S01]  /*08c0*/  LDCU.64 UR4, c[0x0][0x3a0] ;  /* 0x00007400ff0477ac */ /* 0x000ea20008000a00 */
[C---:B------:R-:W-:Y:S02]  /*08d0*/  IADD3 R16, P1, PT, R24.reuse, R0, RZ ;  /* 0x0000000018107210 */ /* 0x040fe40007f3e0ff */
[----:B------:R-:W-:-:S03]  /*08e0*/  IADD3 R17, P2, PT, R24, R21, RZ ;  /* 0x0000001518117210 */ /* 0x000fc60007f5e0ff */
[----:B------:R-:W-:Y:S02]  /*08f0*/  IMAD.X R25, RZ, RZ, R7, P1 ;  /* 0x000000ffff197224 */ /* 0x000fe400008e0607 */
[----:B------:R-:W-:Y:S01]  /*0900*/  IMAD.X R26, RZ, RZ, R20, P2 ;  /* 0x000000ffff1a7224 */ /* 0x000fe200010e0614 */
[----:B-1----:R-:W-:-:S04]  /*0910*/  LEA R14, P1, R16, R14, 0x2 ;  /* 0x0000000e100e7211 */ /* 0x002fc800078210ff */
[----:B------:R-:W-:Y:S02]  /*0920*/  LEA.HI.X R15, R16, R15, R25, 0x2, P1 ;  /* 0x0000000f100f7211 */ /* 0x000fe400008f1419 */
[----:B--2---:R-:W-:-:S03]  /*0930*/  LEA R16, P1, R17, UR4, 0x2 ;  /* 0x0000000411107c11 */ /* 0x004fc6000f8210ff */
        /* <DEDUP_REMOVED lines=11> */
[----:B------:R-:W-:Y:S01]  /*09f0*/  IADD3 R24, PT, PT, R24, 0x4, RZ ;  /* 0x0000000418187810 */ /* 0x000fe20007ffe0ff */
[----:B---3--:R-:W-:-:S04]  /*0a00*/  FFMA R19, R26, R19, R25 ;  /* 0x000000131a137223 */ /* 0x008fc80000000019 */
[----:B--2---:R-:W-:-:S07]  /*0a10*/  FFMA R19, R28, R27, R19 ;  /* 0x0000001b1c137223 */ /* 0x004fce0000000013 */
.L_x_46:
[----:B------:R-:W-:Y:S05]  /*0a20*/  @!P0 BRA `(.L_x_45) ;  /* 0x0000000000848947 */ /* 0x000fea0003800000 */
[----:B------:R-:W-:-:S13]  /*0a30*/  ISETP.NE.AND P0, PT, R10, 0x1, PT ;  /* 0x000000010a00780c */ /* 0x000fda0003f05270 */
[----:B------:R-:W1:Y:S01]  /*0a40*/  @P0 LDC.64 R14, c[0x0][0x398] ;  /* 0x0000e600ff0e0b82 */ /* 0x000e620000000a00 */
[----:B------:R-:W-:-:S07]  /*0a50*/  @P0 IADD3 R25, P1, PT, R24, R0, RZ ;  /* 0x0000000018190210 */ /* 0x000fce0007f3e0ff */
[----:B------:R-:W2:Y:S01]  /*0a60*/  @P0 LDC.64 R16, c[0x0][0x3a0] ;  /* 0x0000e800ff100b82 */ /* 0x000ea20000000a00 */
[----:B-1----:R-:W-:Y:S01]  /*0a70*/  @P0 LEA R26, P2, R25, R14, 0x2 ;  /* 0x0000000e191a0211 */ /* 0x002fe200078410ff */
[----:B------:R-:W-:-:S05]  /*0a80*/  @P0 IMAD.X R14, RZ, RZ, R7, P1 ;  /* 0x000000ffff0e0224 */ /* 0x000fca00008e0607 */
[----:B------:R-:W-:Y:S02]  /*0a90*/  @P0 LEA.HI.X R27, R25, R15, R14, 0x2, P2 ;  /* 0x0000000f191b0211 */ /* 0x000fe400010f140e */
[----:B------:R-:W-:-:S03]  /*0aa0*/  @P0 IADD3 R14, P1, PT, R24, R21, RZ ;  /* 0x00000015180e0210 */ /* 0x000fc60007f3e0ff */
[----:B------:R-:W3:Y:S01]  /*0ab0*/  @P0 LDG.E.CONSTANT R28, desc[UR8][R26.64] ;  /* 0x000000081a1c0981 */ /* 0x000ee2000c1e9900 */
[C---:B--2---:R-:W-:Y:S01]  /*0ac0*/  @P0 LEA R16, P2, R14.reuse, R16, 0x2 ;  /* 0x000000100e100211 */ /* 0x044fe200078410ff */
[----:B------:R-:W-:Y:S02]  /*0ad0*/  @P0 IMAD.X R15, RZ, RZ, R20, P1 ;  /* 0x000000ffff0f0224 */ /* 0x000fe400008e0614 */
[----:B------:R3:W2:Y:S03]  /*0ae0*/  @P0 LDG.E.CONSTANT R25, desc[UR8][R26.64+0x4] ;  /* 0x000004081a190981 */ /* 0x0006a6000c1e9900 */
[----:B------:R-:W-:Y:S02]  /*0af0*/  @P0 LEA.HI.X R17, R14, R17, R15, 0x2, P2 ;  /* 0x000000110e110211 */ /* 0x000fe400010f140f */
[----:B------:R-:W1:Y:S03]  /*0b00*/  LDC R14, c[0x0][0x3cc] ;  /* 0x0000f300ff0e7b82 */ /* 0x000e660000000800 */
[----:B------:R-:W3:Y:S01]  /*0b10*/  @P0 LDG.E.CONSTANT R29, desc[UR8][R16.64] ;  /* 0x00000008101d0981 */ /* 0x000ee2000c1e9900 */
[----:B------:R-:W-:-:S03]  /*0b20*/  @P0 IADD3 R24, PT, PT, R24, 0x2, RZ ;  /* 0x0000000218180810 */ /* 0x000fc60007ffe0ff */
[----:B------:R-:W2:Y:S01]  /*0b30*/  @P0 LDG.E.CONSTANT R16, desc[UR8][R16.64+0x4] ;  /* 0x0000040810100981 */ /* 0x000ea2000c1e9900 */
[----:B-1----:R-:W-:-:S13]  /*0b40*/  LOP3.LUT P1, RZ, R14, 0x1, RZ, 0xc0, !PT ;  /* 0x000000010eff7812 */ /* 0x002fda000782c0ff */
[----:B------:R-:W1:Y:S01]  /*0b50*/  @P1 LDC.64 R14, c[0x0][0x398] ;  /* 0x0000e600ff0e1b82 */ /* 0x000e620000000a00 */
[----:B------:R-:W-:-:S05]  /*0b60*/  @P1 IADD3 R21, P4, PT, R24, R21, RZ ;  /* 0x0000001518151210 */ /* 0x000fca0007f9e0ff */
[----:B------:R-:W-:Y:S02]  /*0b70*/  @P1 IMAD.X R20, RZ, RZ, R20, P4 ;  /* 0x000000ffff141224 */ /* 0x000fe400020e0614 */
[----:B---3--:R-:W-:Y:S01]  /*0b80*/  @P0 FFMA R26, R28, R29, R19 ;  /* 0x0000001d1c1a0223 */ /* 0x008fe20000000013 */
[----:B------:R-:W-:-:S04]  /*0b90*/  @P1 IADD3 R29, P2, PT, R24, R0, RZ ;  /* 0x00000000181d1210 */ /* 0x000fc80007f5e0ff */
[----:B-1----:R-:W-:Y:S01]  /*0ba0*/  @P1 LEA R28, P3, R29, R14, 0x2 ;  /* 0x0000000e1d1c1211 */ /* 0x002fe200078610ff */
[----:B------:R-:W-:-:S05]  /*0bb0*/  @P1 IMAD.X R14, RZ, RZ, R7, P2 ;  /* 0x000000ffff0e1224 */ /* 0x000fca00010e0607 */
[----:B------:R-:W-:Y:S02]  /*0bc0*/  @P1 LEA.HI.X R29, R29, R15, R14, 0x2, P3 ;  /* 0x0000000f1d1d1211 */ /* 0x000fe400018f140e */
[----:B------:R-:W1:Y:S03]  /*0bd0*/  @P1 LDC.64 R14, c[0x0][0x3a0] ;  /* 0x0000e800ff0e1b82 */ /* 0x000e660000000a00 */
[----:B------:R-:W3:Y:S01]  /*0be0*/  @P1 LDG.E.CONSTANT R28, desc[UR8][R28.64] ;  /* 0x000000081c1c1981 */ /* 0x000ee2000c1e9900 */
[----:B-1----:R-:W-:-:S04]  /*0bf0*/  @P1 LEA R14, P2, R21, R14, 0x2 ;  /* 0x0000000e150e1211 */ /* 0x002fc800078410ff */
[----:B------:R-:W-:-:S05]  /*0c00*/  @P1 LEA.HI.X R15, R21, R15, R20, 0x2, P2 ;  /* 0x0000000f150f1211 */ /* 0x000fca00010f1414 */
[----:B------:R-:W3:Y:S01]  /*0c10*/  @P1 LDG.E.CONSTANT R14, desc[UR8][R14.64] ;  /* 0x000000080e0e1981 */ /* 0x000ee2000c1e9900 */
[----:B--2---:R-:W-:-:S04]  /*0c20*/  @P0 FFMA R19, R25, R16, R26 ;  /* 0x0000001019130223 */ /* 0x004fc8000000001a */
[----:B---3--:R-:W-:-:S07]  /*0c30*/  @P1 FFMA R19, R28, R14, R19 ;  /* 0x0000000e1c131223 */ /* 0x008fce0000000013 */
.L_x_45:
[----:B------:R-:W1:Y:S01]  /*0c40*/  S2UR UR5, SR_CgaCtaId ;  /* 0x00000000000579c3 */ /* 0x000e620000008800 */
[----:B------:R-:W2:Y:S01]  /*0c50*/  LDCU UR6, c[0x0][0x3c0] ;  /* 0x00007800ff0677ac */ /* 0x000ea20008000800 */
[----:B------:R-:W-:Y:S02]  /*0c60*/  UMOV UR4, 0x400 ;  /* 0x0000040000047882 */ /* 0x000fe40000000000 */
[----:B------:R-:W-:Y:S01]  /*0c70*/  UIADD3 UR4, UPT, UPT, UR4, 0x10, URZ ;  /* 0x0000001004047890 */ /* 0x000fe2000fffe0ff */
[----:B--2---:R-:W-:-:S03]  /*0c80*/  FMUL R19, R19, UR6 ;  /* 0x0000000613137c20 */ /* 0x004fc60008400000 */
[----:B-1----:R-:W-:-:S06]  /*0c90*/  ULEA UR4, UR5, UR4, 0x18 ;  /* 0x0000000405047291 */ /* 0x002fcc000f8ec0ff */
[----:B------:R-:W-:Y:S02]  /*0ca0*/  LEA R14, R12, UR4, 0x2 ;  /* 0x000000040c0e7c11 */ /* 0x000fe4000f8e10ff */
[----:B0-----:R-:W-:-:S03]  /*0cb0*/  IADD3 R12, PT, PT, R9, R12, RZ ;  /* 0x0000000c090c7210 */ /* 0x001fc60007ffe0ff */
[----:B------:R1:W-:Y:S01]  /*0cc0*/  STS [R14], R19 ;  /* 0x000000130e007388 */ /* 0x0003e20000000800 */
[----:B------:R-:W-:-:S13]  /*0cd0*/  ISETP.GE.AND P0, PT, R12, R3, PT ;  /* 0x000000030c00720c */ /* 0x000fda0003f06270 */
[----:B-1----:R-:W-:Y:S05]  /*0ce0*/  @!P0 BRA `(.L_x_47) ;  /* 0xfffffff400b08947 */ /* 0x002fea000383ffff */
.L_x_39:
[----:B------:R-:W-:Y:S05]  /*0cf0*/  BSYNC.RECONVERGENT B0 ;  /* 0x0000000000007941 */ /* 0x000fea0003800200 */
.L_x_38:
[----:B------:R-:W-:Y:S01]  /*0d00*/  BAR.SYNC.DEFER_BLOCKING 0x0 ;  /* 0x0000000000007b1d */ /* 0x000fe20000010000 */
[----:B------:R-:W-:Y:S01]  /*0d10*/  ISETP.GE.AND P0, PT, R6, R3, PT ;  /* 0x000000030600720c */ /* 0x000fe20003f06270 */
[----:B------:R-:W-:-:S04]  /*0d20*/  IMAD.MOV.U32 R0, RZ, RZ, -0x2feafd07 ;  /* 0xd01502f9ff007424 */ /* 0x000fc800078e00ff */
[----:B------:R-:W-:Y:S08]  /*0d30*/  BSSY.RECONVERGENT B0, `(.L_x_48) ;  /* 0x000000f000007945 */ /* 0x000ff00003800200 */
[----:B------:R-:W-:Y:S05]  /*0d40*/  @P0 BRA `(.L_x_49) ;  /* 0x0000000000340947 */ /* 0x000fea0003800000 */
[----:B------:R-:W0:Y:S01]  /*0d50*/  S2R R10, SR_CgaCtaId ;  /* 0x00000000000a7919 */ /* 0x000e220000008800 */
[----:B------:R-:W1:Y:S01]  /*0d60*/  LDC R9, c[0x0][0x360] ;  /* 0x0000d800ff097b82 */ /* 0x000e620000000800 */
[----:B------:R-:W-:-:S05]  /*0d70*/  MOV R0, 0x400 ;  /* 0x0000040000007802 */ /* 0x000fca0000000f00 */
[----:B------:R-:W-:Y:S02]  /*0d80*/  VIADD R7, R0, 0x10 ;  /* 0x0000001000077836 */ /* 0x000fe40000000000 */
[----:B------:R-:W-:-:S03]  /*0d90*/  HFMA2 R0, -RZ, RZ, -32.65625, 4.5359134674072265625e-05 ;  /* 0xd01502f9ff007431 */ /* 0x000fc600000001ff */
[----:B0-----:R-:W-:Y:S01]  /*0da0*/  LEA R11, R10, R7, 0x18 ;  /* 0x000000070a0b7211 */ /* 0x001fe200078ec0ff */
[----:B------:R-:W-:-:S07]  /*0db0*/  IMAD.MOV.U32 R10, RZ, RZ, R6 ;  /* 0x000000ffff0a7224 */ /* 0x000fce00078e0006 */
.L_x_50:
[----:B------:R-:W-:Y:S01]  /*0dc0*/  IMAD R7, R10, 0x4, R11 ;  /* 0x000000040a077824 */ /* 0x000fe200078e020b */
[----:B-1----:R-:W-:-:S04]  /*0dd0*/  IADD3 R10, PT, PT, R9, R10, RZ ;  /* 0x0000000a090a7210 */ /* 0x002fc80007ffe0ff */
[----:B------:R-:W-:Y:S01]  /*0de0*/  ISETP.GE.AND P0, PT, R10, R3, PT ;  /* 0x000000030a00720c */ /* 0x000fe20003f06270 */
[----:B------:R-:W0:Y:S02]  /*0df0*/  LDS R7, [R7] ;  /* 0x0000000007077984 */ /* 0x000e240000000800 */
[----:B0-----:R-:W-:-:S10]  /*0e00*/  FMNMX R0, R7, R0, !PT ;  /* 0x0000000007007209 */ /* 0x001fd40007800000 */
[----:B------:R-:W-:Y:S05]  /*0e10*/  @!P0 BRA `(.L_x_50) ;  /* 0xfffffffc00e88947 */ /* 0x000fea000383ffff */
.L_x_49:
[----:B------:R-:W-:Y:S05]  /*0e20*/  BSYNC.RECONVERGENT B0 ;  /* 0x0000000000007941 */ /* 0x000fea0003800200 */
.L_x_48:
[----:B------:R-:W0:Y:S01]  /*0e30*/  SHFL.DOWN PT, R7, R0, 0x10, 0x1f ;  /* 0x0a001f0000077f89 */ /* 0x000e2200000e0000 */
[----:B------:R-:W-:Y:S01]  /*0e40*/  BSSY.RECONVERGENT B0, `(.L_x_51) ;  /* 0x0000016000007945 */ /* 0x000fe20003800200 */
[----:B0-----:R-:W-:-:S05]  /*0e50*/  FMNMX R7, R7, R0, !PT ;  /* 0x0000000007077209 */ /* 0x001fca0007800000 */
[----:B------:R-:W0:Y:S02]  /*0e60*/  SHFL.DOWN PT, R10, R7, 0x8, 0x1f ;  /* 0x09001f00070a7f89 */ /* 0x000e2400000e0000 */
[----:B0-----:R-:W-:-:S05]  /*0e70*/  FMNMX R9, R7, R10, !PT ;  /* 0x0000000a07097209 */ /* 0x001fca0007800000 */
[----:B------:R-:W0:Y:S02]  /*0e80*/  SHFL.DOWN PT, R10, R9, 0x4, 0x1f ;  /* 0x08801f00090a7f89 */ /* 0x000e2400000e0000 */
[----:B0-----:R-:W-:-:S05]  /*0e90*/  FMNMX R11, R9, R10, !PT ;  /* 0x0000000a090b7209 */ /* 0x001fca0007800000 */
[----:B------:R-:W0:Y:S02]  /*0ea0*/  SHFL.DOWN PT, R10, R11, 0x2, 0x1f ;  /* 0x08401f000b0a7f89 */ /* 0x000e2400000e0000 */
[----:B0-----:R-:W-:Y:S02]  /*0eb0*/  FMNMX R12, R11, R10, !PT ;  /* 0x0000000a0b0c7209 */ /* 0x001fe40007800000 */
[----:B------:R-:W-:-:S03]  /*0ec0*/  LOP3.LUT P0, R10, R6, 0x1f, RZ, 0xc0, !PT ;  /* 0x0000001f060a7812 */ /* 0x000fc6000780c0ff */
[----:B------:R-:W0:Y:S02]  /*0ed0*/  SHFL.DOWN PT, R13, R12, 0x1, 0x1f ;  /* 0x08201f000c0d7f89 */ /* 0x000e2400000e0000 */
[----:B0-----:R-:W-:-:S08]  /*0ee0*/  FMNMX R13, R12, R13, !PT ;  /* 0x0000000d0c0d7209 */ /* 0x001fd00007800000 */
[----:B------:R-:W-:Y:S05]  /*0ef0*/  @P0 BRA `(.L_x_52) ;  /* 0x0000000000280947 */ /* 0x000fea0003800000 */
[----:B------:R-:W0:Y:S01]  /*0f00*/  S2R R0, SR_LANEID ;  /* 0x0000000000007919 */ /* 0x000e220000000000 */
[----:B------:R-:W1:Y:S01]  /*0f10*/  S2UR UR5, SR_CgaCtaId ;  /* 0x00000000000579c3 */ /* 0x000e620000008800 */
[----:B------:R-:W-:Y:S01]  /*0f20*/  VOTEU.ANY UR4, UPT, PT ;  /* 0x0000000000047886 */ /* 0x000fe200038e0100 */
[----:B------:R-:W-:Y:S01]  /*0f30*/  CREDUX.MAX.S32 UR6, R13 ;  /* 0x000000000d0672cc */ /* 0x000fe20000000200 */
[----:B------:R-:W-:-:S06]  /*0f40*/  UFLO.U32 UR4, UR4 ;  /* 0x00000004000472bd */ /* 0x000fcc00080e0000 */
[----:B0-----:R-:W-:Y:S01]  /*0f50*/  ISETP.EQ.U32.AND P0, PT, R0, UR4, PT ;  /* 0x0000000400007c0c */ /* 0x001fe2000bf02070 */
[----:B------:R-:W-:-:S05]  /*0f60*/  UMOV UR4, 0x400 ;  /* 0x0000040000047882 */ /* 0x000fca0000000000 */
[----:B------:R-:W-:Y:S01]  /*0f70*/  IMAD.U32 R0, RZ, RZ, UR6 ;  /* 0x00000006ff007e24 */ /* 0x000fe2000f8e00ff */
[----:B-1----:R-:W-:-:S09]  /*0f80*/  ULEA UR4, UR5, UR4, 0x18 ;  /* 0x0000000405047291 */ /* 0x002fd2000f8ec0ff */
[----:B------:R0:W-:Y:S03]  /*0f90*/  @P0 ATOMS.MAX.S32 RZ, [UR4], R0 ;  /* 0x00000000ffff098c */ /* 0x0001e60009000204 */
.L_x_52:
[----:B------:R-:W-:Y:S05]  /*0fa0*/  BSYNC.RECONVERGENT B0 ;  /* 0x0000000000007941 */ /* 0x000fea0003800200 */
.L_x_51:
[----:B------:R-:W1:Y:S08]  /*0fb0*/  S2UR UR5, SR_CgaCtaId ;  /* 0x00000000000579c3 */ /* 0x000e700000008800 */
[----:B------:R-:W-:Y:S01]  /*0fc0*/  BAR.SYNC.DEFER_BLOCKING 0x0 ;  /* 0x0000000000007b1d */ /* 0x000fe20000010000 */
[----:B------:R-:W-:Y:S01]  /*0fd0*/  ISETP.GE.AND P0, PT, R6, R3, PT ;  /* 0x000000030600720c */ /* 0x000fe20003f06270 */
[----:B------:R-:W-:-:S04]  /*0fe0*/  IMAD.MOV.U32 R14, RZ, RZ, RZ ;  /* 0x000000ffff0e7224 */ /* 0x000fc800078e00ff */
[----:B------:R-:W-:Y:S01]  /*0ff0*/  UMOV UR4, 0x400 ;  /* 0x0000040000047882 */ /* 0x000fe20000000000 */
[----:B------:R-:W-:Y:S01]  /*1000*/  BSSY.RECONVERGENT B0, `(.L_x_53) ;  /* 0x000001d000007945 */ /* 0x000fe20003800200 */
[----:B0-----:R-:W-:Y:S01]  /*1010*/  IMAD.U32 R0, RZ, RZ, UR4 ;  /* 0x00000004ff007e24 */ /* 0x001fe2000f8e00ff */
[----:B-1----:R-:W-:-:S04]  /*1020*/  MOV R7, UR5 ;  /* 0x0000000500077c02 */ /* 0x002fc80008000f00 */
[----:B------:R-:W-:-:S05]  /*1030*/  LEA R11, R7, R0, 0x18 ;  /* 0x00000000070b7211 */ /* 0x000fca00078ec0ff */
[----:B------:R0:W1:Y:S01]  /*1040*/  LDS R9, [R11] ;  /* 0x000000000b097984 */ /* 0x0000620000000800 */
[----:B------:R-:W-:Y:S05]  /*1050*/  @P0 BRA `(.L_x_54) ;  /* 0x00000000005c0947 */ /* 0x000fea0003800000 */
[----:B------:R-:W2:Y:S01]  /*1060*/  LDC R15, c[0x0][0x360] ;  /* 0x0000d800ff0f7b82 */ /* 0x000ea20000000800 */
[----:B------:R-:W-:Y:S02]  /*1070*/  VIADD R18, R0, 0x10 ;  /* 0x0000001000127836 */ /* 0x000fe40000000000 */
[----:B------:R-:W-:Y:S01]  /*1080*/  HFMA2 R17, -RZ, RZ, 3.7421875, 0 ;  /* 0x437c0000ff117431 */ /* 0x000fe200000001ff */
[----:B------:R-:W-:Y:S01]  /*1090*/  MOV R14, RZ ;  /* 0x000000ff000e7202 */ /* 0x000fe20000000f00 */
[----:B------:R-:W-:Y:S02]  /*10a0*/  IMAD.MOV.U32 R12, RZ, RZ, R6 ;  /* 0x000000ffff0c7224 */ /* 0x000fe400078e0006 */
[----:B------:R-:W-:Y:S01]  /*10b0*/  IMAD.MOV.U32 R16, RZ, RZ, 0x3bbb989d ;  /* 0x3bbb989dff107424 */ /* 0x000fe200078e00ff */
[----:B------:R-:W-:-:S07]  /*10c0*/  LEA R13, R7, R18, 0x18 ;  /* 0x00000012070d7211 */ /* 0x000fce00078ec0ff */
.L_x_55:
[----:B---3--:R-:W-:Y:S01]  /*10d0*/  IMAD R18, R12, 0x4, R13 ;  /* 0x000000040c127824 */ /* 0x008fe200078e020d */
[----:B--2---:R-:W-:-:S04]  /*10e0*/  IADD3 R12, PT, PT, R15, R12, RZ ;  /* 0x0000000c0f0c7210 */ /* 0x004fc80007ffe0ff */
[----:B------:R-:W1:Y:S01]  /*10f0*/  LDS R20, [R18] ;  /* 0x0000000012147984 */ /* 0x000e620000000800 */
[----:B------:R-:W-:Y:S01]  /*1100*/  ISETP.GE.AND P0, PT, R12, R3, PT ;  /* 0x000000030c00720c */ /* 0x000fe20003f06270 */
[----:B-1----:R-:W-:-:S04]  /*1110*/  FADD R19, -R9, R20 ;  /* 0x0000001409137221 */ /* 0x002fc80000000100 */
[----:B------:R-:W-:-:S04]  /*1120*/  FFMA.SAT R20, R19, R16, 0.5 ;  /* 0x3f00000013147423 */ /* 0x000fc80000002010 */
[----:B------:R-:W-:-:S04]  /*1130*/  FFMA.RM R20, R20, R17, 12582913 ;  /* 0x4b40000114147423 */ /* 0x000fc80000004011 */
[C---:B------:R-:W-:Y:S01]  /*1140*/  FADD R24, R20.reuse, -12583039 ;  /* 0xcb40007f14187421 */ /* 0x040fe20000000000 */
[----:B------:R-:W-:-:S03]  /*1150*/  IMAD.SHL.U32 R20, R20, 0x800000, RZ ;  /* 0x0080000014147824 */ /* 0x000fc600078e00ff */
[----:B------:R-:W-:-:S04]  /*1160*/  FFMA R24, R19, 1.4426950216293334961, -R24 ;  /* 0x3fb8aa3b13187823 */ /* 0x000fc80000000818 */
[----:B------:R-:W-:-:S04]  /*1170*/  FFMA R24, R19, 1.925963033500011079e-08, R24 ;  /* 0x32a5706013187823 */ /* 0x000fc80000000018 */
[----:B------:R-:W1:Y:S02]  /*1180*/  MUFU.EX2 R19, R24 ;  /* 0x0000001800137308 */ /* 0x000e640000000800 */
[----:B-1----:R-:W-:-:S04]  /*1190*/  FMUL R19, R20, R19 ;  /* 0x0000001314137220 */ /* 0x002fc80000400000 */
[----:B------:R-:W-:Y:S01]  /*11a0*/  FADD R14, R19, R14 ;  /* 0x0000000e130e7221 */ /* 0x000fe20000000000 */
[----:B------:R3:W-:Y:S01]  /*11b0*/  STS [R18], R19 ;  /* 0x0000001312007388 */ /* 0x0007e20000000800 */
[----:B------:R-:W-:Y:S05]  /*11c0*/  @!P0 BRA `(.L_x_55) ;  /* 0xfffffffc00c08947 */ /* 0x000fea000383ffff */
.L_x_54:
[----:B------:R-:W-:Y:S05]  /*11d0*/  BSYNC.RECONVERGENT B0 ;  /* 0x0000000000007941 */ /* 0x000fea0003800200 */
.L_x_53:
[----:B------:R-:W2:Y:S01]  /*11e0*/  SHFL.DOWN PT, R13, R14, 0x10, 0x1f ;  /* 0x0a001f000e0d7f89 */ /* 0x000ea200000e0000 */
[----:B------:R-:W-:Y:S01]  /*11f0*/  ISETP.NE.AND P0, PT, R6, RZ, PT ;  /* 0x000000ff0600720c */ /* 0x000fe20003f05270 */
[----:B------:R-:W-:Y:S01]  /*1200*/  BSSY.RECONVERGENT B0, `(.L_x_56) ;  /* 0x0000014000007945 */ /* 0x000fe20003800200 */
[----:B------:R-:W-:-:S11]  /*1210*/  ISETP.NE.AND P1, PT, R10, RZ, PT ;  /* 0x000000ff0a00720c */ /* 0x000fd60003f25270 */
[----:B------:R-:W-:Y:S01]  /*1220*/  @!P0 STS [R11+0x4], RZ ;  /* 0x000004ff0b008388 */ /* 0x000fe20000000800 */
[----:B--2---:R-:W-:-:S05]  /*1230*/  FADD R13, R13, R14 ;  /* 0x0000000e0d0d7221 */ /* 0x004fca0000000000 */
[----:B------:R-:W2:Y:S02]  /*1240*/  SHFL.DOWN PT, R12, R13, 0x8, 0x1f ;  /* 0x09001f000d0c7f89 */ /* 0x000ea400000e0000 */
[----:B--2---:R-:W-:-:S05]  /*1250*/  FADD R12, R13, R12 ;  /* 0x0000000c0d0c7221 */ /* 0x004fca0000000000 */
[----:B------:R-:W2:Y:S02]  /*1260*/  SHFL.DOWN PT, R15, R12, 0x4, 0x1f ;  /* 0x08801f000c0f7f89 */ /* 0x000ea400000e0000 */
[----:B--2---:R-:W-:-:S05]  /*1270*/  FADD R15, R12, R15 ;  /* 0x0000000f0c0f7221 */ /* 0x004fca0000000000 */
[----:B------:R-:W2:Y:S02]  /*1280*/  SHFL.DOWN PT, R16, R15, 0x2, 0x1f ;  /* 0x08401f000f107f89 */ /* 0x000ea400000e0000 */
[----:B--2---:R-:W-:-:S05]  /*1290*/  FADD R16, R15, R16 ;  /* 0x000000100f107221 */ /* 0x004fca0000000000 */
[----:B------:R-:W2:Y:S02]  /*12a0*/  SHFL.DOWN PT, R17, R16, 0x1, 0x1f ;  /* 0x08201f0010117f89 */ /* 0x000ea400000e0000 */
[----:B--2---:R-:W-:Y:S01]  /*12b0*/  FADD R17, R16, R17 ;  /* 0x0000001110117221 */ /* 0x004fe20000000000 */
[----:B------:R-:W-:Y:S06]  /*12c0*/  BAR.SYNC.DEFER_BLOCKING 0x0 ;  /* 0x0000000000007b1d */ /* 0x000fec0000010000 */
[----:B------:R-:W-:Y:S05]  /*12d0*/  @P1 BRA `(.L_x_57) ;  /* 0x0000000000181947 */ /* 0x000fea0003800000 */
[----:B------:R-:W-:-:S05]  /*12e0*/  VIADD R10, R0, 0x4 ;  /* 0x00000004000a7836 */ /* 0x000fca0000000000 */
[----:B------:R-:W-:-:S07]  /*12f0*/  LEA R10, R7, R10, 0x18 ;  /* 0x0000000a070a7211 */ /* 0x000fce00078ec0ff */
.L_x_58:
[----:B------:R-:W2:Y:S02]  /*1300*/  LDS R12, [R10] ;  /* 0x000000000a0c7984 */ /* 0x000ea40000000800 */
[----:B--2---:R-:W-:-:S05]  /*1310*/  FADD R13, R17, R12 ;  /* 0x0000000c110d7221 */ /* 0x004fca0000000000 */
[----:B------:R-:W2:Y:S02]  /*1320*/  ATOMS.CAST.SPIN P1, [R10], R12, R13 ;  /* 0x0000000c0a00758d */ /* 0x000ea4000182000d */
[----:B--2---:R-:W-:Y:S05]  /*1330*/  @!P1 BRA `(.L_x_58) ;  /* 0xfffffffc00f09947 */ /* 0x004fea000383ffff */
.L_x_57:
[----:B------:R-:W-:Y:S05]  /*1340*/  BSYNC.RECONVERGENT B0 ;  /* 0x0000000000007941 */ /* 0x000fea0003800200 */
.L_x_56:
[----:B------:R-:W-:Y:S01]  /*1350*/  BAR.SYNC.DEFER_BLOCKING 0x0 ;  /* 0x0000000000007b1d */ /* 0x000fe20000010000 */
[----:B------:R-:W-:-:S05]  /*1360*/  ISETP.GE.AND P1, PT, R6, R3, PT ;  /* 0x000000030600720c */ /* 0x000fca0003f26270 */
[----:B------:R-:W-:Y:S01]  /*1370*/  BSSY.RECONVERGENT B0, `(.L_x_59) ;  /* 0x000000c000007945 */ /* 0x000fe20003800200 */
[----:B------:R2:W4:Y:S03]  /*1380*/  LDS R14, [R11+0x4] ;  /* 0x000004000b0e7984 */ /* 0x0005260000000800 */
[----:B------:R-:W-:Y:S05]  /*1390*/  @P0 BRA `(.L_x_60) ;  /* 0x0000000000240947 */ /* 0x000fea0003800000 */
[----:B------:R-:W5:Y:S01]  /*13a0*/  LDC R16, c[0x0][0x378] ;  /* 0x0000de00ff107b82 */ /* 0x000f620000000800 */
[----:B------:R-:W-:-:S07]  /*13b0*/  VIADD R15, R4, UR7 ;  /* 0x00000007040f7c36 */ /* 0x000fce0008000000 */
[----:B------:R-:W1:Y:S08]  /*13c0*/  LDC.64 R12, c[0x0][0x390] ;  /* 0x0000e400ff0c7b82 */ /* 0x000e700000000a00 */
[----:B0-2---:R-:W0:Y:S01]  /*13d0*/  LDC.64 R10, c[0x0][0x388] ;  /* 0x0000e200ff0a7b82 */ /* 0x005e220000000a00 */
[----:B-----5:R-:W-:-:S04]  /*13e0*/  IMAD R15, R15, R16, UR10 ;  /* 0x0000000a0f0f7e24 */ /* 0x020fc8000f8e0210 */
[----:B-1----:R-:W-:-:S05]  /*13f0*/  IMAD.WIDE.U32 R12, R15, 0x4, R12 ;  /* 0x000000040f0c7825 */ /* 0x002fca00078e000c */
[----:B------:R1:W-:Y:S01]  /*1400*/  STG.E desc[UR8][R12.64], R9 ;  /* 0x000000090c007986 */ /* 0x0003e2000c101908 */
[----:B0-----:R-:W-:-:S05]  /*1410*/  IMAD.WIDE.U32 R10, R15, 0x4, R10 ;  /* 0x000000040f0a7825 */ /* 0x001fca00078e000a */
[----:B----4-:R1:W-:Y:S02]  /*1420*/  STG.E desc[UR8][R10.64], R14 ;  /* 0x0000000e0a007986 */ /* 0x0103e4000c101908 */
.L_x_60:
[----:B------:R-:W-:Y:S05]  /*1430*/  BSYNC.RECONVERGENT B0 ;  /* 0x0000000000007941 */ /* 0x000fea0003800200 */
.L_x_59:
[----:B------:R-:W-:Y:S04]  /*1440*/  BSSY.RECONVERGENT B0, `(.L_x_61) ;  /* 0x000001d000007945 */ /* 0x000fe80003800200 */
[----:B------:R-:W-:Y:S05]  /*1450*/  @P1 BRA `(.L_x_62) ;  /* 0x00000000006c1947 */ /* 0x000fea0003800000 */
[----:B----4-:R-:W-:Y:S01]  /*1460*/  IADD3 R0, PT, PT, R14, 0x1800000, RZ ;  /* 0x018000000e007810 */ /* 0x010fe20007ffe0ff */
[----:B-1----:R-:W1:Y:S03]  /*1470*/  LDC R9, c[0x0][0x360] ;  /* 0x0000d800ff097b82 */ /* 0x002e660000000800 */
[----:B------:R-:W-:-:S04]  /*1480*/  LOP3.LUT R0, R0, 0x7f800000, RZ, 0xc0, !PT ;  /* 0x7f80000000007812 */ /* 0x000fc800078ec0ff */
[----:B------:R-:W-:-:S13]  /*1490*/  ISETP.GT.U32.AND P0, PT, R0, 0x1ffffff, PT ;  /* 0x01ffffff0000780c */ /* 0x000fda0003f04070 */
[----:B------:R-:W-:Y:S05]  /*14a0*/  @P0 BRA `(.L_x_63) ;  /* 0x0000000000100947 */ /* 0x000fea0003800000 */
[----:B------:R-:W-:-:S07]  /*14b0*/  MOV R10, 0x14d0 ;  /* 0x000014d0000a7802 */ /* 0x000fce0000000f00 */
[----:B0123--:R-:W-:Y:S05]  /*14c0*/  CALL.REL.NOINC `($__internal_1_$__cuda_sm20_rcp_rn_f32_slowpath) ;  /* 0x0000001000e87944 */ /* 0x00ffea0003c00000 */
[----:B------:R-:W-:Y:S01]  /*14d0*/  IMAD.MOV.U32 R10, RZ, RZ, R7 ;  /* 0x000000ffff0a7224 */ /* 0x000fe200078e0007 */
[----:B------:R-:W-:Y:S06]  /*14e0*/  BRA `(.L_x_64) ;  /* 0x0000000000107947 */ /* 0x000fec0003800000 */
.L_x_63:
[----:B------:R-:W4:Y:S02]  /*14f0*/  MUFU.RCP R7, R14 ;  /* 0x0000000e00077308 */ /* 0x000f240000001000 */
[----:B----4-:R-:W-:-:S04]  /*1500*/  FFMA R0, R14, R7, -1 ;  /* 0xbf8000000e007423 */ /* 0x010fc80000000007 */
[----:B------:R-:W-:-:S04]  /*1510*/  FADD.FTZ R0, -R0, -RZ ;  /* 0x800000ff00007221 */ /* 0x000fc80000010100 */
[----:B------:R-:W-:-:S07]  /*1520*/  FFMA R10, R7, R0, R7 ;  /* 0x00000000070a7223 */ /* 0x000fce0000000007 */
.L_x_64:
[----:B------:R-:W4:Y:S01]  /*1530*/  S2UR UR5, SR_CgaCtaId ;  /* 0x00000000000579c3 */ /* 0x000f220000008800 */
[----:B------:R-:W-:Y:S01]  /*1540*/  UMOV UR4, 0x400 ;  /* 0x0000040000047882 */ /* 0x000fe20000000000 */
[----:B------:R-:W-:Y:S02]  /*1550*/  IMAD.MOV.U32 R12, RZ, RZ, R6 ;  /* 0x000000ffff0c7224 */ /* 0x000fe400078e0006 */
[----:B------:R-:W-:-:S04]  /*1560*/  IMAD.U32 R0, RZ, RZ, UR4 ;  /* 0x00000004ff007e24 */ /* 0x000fc8000f8e00ff */
[----:B------:R-:W-:Y:S01]  /*1570*/  VIADD R14, R0, 0x10 ;  /* 0x00000010000e7836 */ /* 0x000fe20000000000 */
[----:B----4-:R-:W-:-:S04]  /*1580*/  MOV R7, UR5 ;  /* 0x0000000500077c02 */ /* 0x010fc80008000f00 */
[----:B------:R-:W-:-:S07]  /*1590*/  LEA R15, R7, R14, 0x18 ;  /* 0x0000000e070f7211 */ /* 0x000fce00078ec0ff */
.L_x_65:
[----:B0-2---:R-:W-:Y:S01]  /*15a0*/  LEA R11, R12, R15, 0x2 ;  /* 0x0000000f0c0b7211 */ /* 0x005fe200078e10ff */
[----:B-1----:R-:W-:-:S04]  /*15b0*/  IMAD.IADD R12, R9, 0x1, R12 ;  /* 0x00000001090c7824 */ /* 0x002fc800078e020c */
[----:B------:R-:W0:Y:S01]  /*15c0*/  LDS R13, [R11] ;  /* 0x000000000b0d7984 */ /* 0x000e220000000800 */
[----:B------:R-:W-:Y:S01]  /*15d0*/  ISETP.GE.AND P0, PT, R12, R3, PT ;  /* 0x000000030c00720c */ /* 0x000fe20003f06270 */
[----:B0-----:R-:W-:-:S05]  /*15e0*/  FMUL R14, R13, R10 ;  /* 0x0000000a0d0e7220 */ /* 0x001fca0000400000 */
[----:B------:R0:W-:Y:S07]  /*15f0*/  STS [R11], R14 ;  /* 0x0000000e0b007388 */ /* 0x0001ee0000000800 */
[----:B------:R-:W-:Y:S05]  /*1600*/  @!P0 BRA `(.L_x_65) ;  /* 0xfffffffc00e48947 */ /* 0x000fea000383ffff */
.L_x_62:
[----:B------:R-:W-:Y:S05]  /*1610*/  BSYNC.RECONVERGENT B0 ;  /* 0x0000000000007941 */ /* 0x000fea0003800200 */
.L_x_61:
[----:B------:R-:W0:Y:S01]  /*1620*/  LDCU UR4, c[0x0][0x3cc] ;  /* 0x00007980ff0477ac */ /* 0x000e220008000800 */
[----:B------:R-:W-:Y:S01]  /*1630*/  IADD3 R0, PT, PT, R0, 0x10, RZ ;  /* 0x0000001000007810 */ /* 0x000fe20007ffe0ff */
[----:B------:R-:W-:Y:S01]  /*1640*/  BSSY.RECONVERGENT B0, `(.L_x_66) ;  /* 0x000010e000007945 */ /* 0x000fe20003800200 */
[----:B------:R-:W3:Y:S02]  /*1650*/  LDCU UR11, c[0x0][0x3cc] ;  /* 0x00007980ff0b77ac */ /* 0x000ee40008000800 */
[----:B------:R-:W-:Y:S01]  /*1660*/  LEA R0, R7, R0, 0x18 ;  /* 0x0000000007007211 */ /* 0x000fe200078ec0ff */
[----:B------:R-:W3:Y:S04]  /*1670*/  LDCU.64 UR12, c[0x0][0x3a8] ;  /* 0x00007500ff0c77ac */ /* 0x000ee80008000a00 */
[----:B------:R-:W-:-:S02]  /*1680*/  IMAD R7, R3, 0x4, R0 ;  /* 0x0000000403077824 */ /* 0x000fc400078e0200 */
[----:B012---:R-:W-:Y:S01]  /*1690*/  IMAD.U32 R11, RZ, RZ, UR4 ;  /* 0x00000004ff0b7e24 */ /* 0x007fe2000f8e00ff */
[----:B------:R-:W-:Y:S04]  /*16a0*/  BAR.SYNC.DEFER_BLOCKING 0x0 ;  /* 0x0000000000007b1d */ /* 0x000fe80000010000 */
[----:B------:R-:W-:-:S13]  /*16b0*/  ISETP.GE.U32.AND P0, PT, R6, R11, PT ;  /* 0x0000000b0600720c */ /* 0x000fda0003f06070 */
[----:B---3--:R-:W-:Y:S05]  /*16c0*/  @P0 BRA `(.L_x_67) ;  /* 0x0000001000140947 */ /* 0x008fea0003800000 */
[----:B------:R-:W0:Y:S01]  /*16d0*/  LDCU UR4, c[0x0][0x3c8] ;  /* 0x00007900ff0477ac */ /* 0x000e220008000800 */
[----:B------:R-:W1:Y:S01]  /*16e0*/  LDC R0, c[0x0][0x360] ;  /* 0x0000d800ff007b82 */ /* 0x000e620000000800 */
[----:B------:R-:W-:Y:S01]  /*16f0*/  IMAD.IADD R5, R8, 0x1, -R5 ;  /* 0x0000000108057824 */ /* 0x000fe200078e0a05 */
[----:B------:R-:W2:Y:S04]  /*1700*/  LDCU UR5, c[0x0][0x3d0] ;  /* 0x00007a00ff0577ac */ /* 0x000ea80008000800 */
[----:B------:R-:W-:Y:S02]  /*1710*/  ISETP.GT.U32.AND P0, PT, R5, -0x4, PT ;  /* 0xfffffffc0500780c */ /* 0x000fe40003f04070 */
[----:B------:R-:W-:Y:S01]  /*1720*/  MOV R5, R6 ;  /* 0x0000000600057202 */ /* 0x000fe20000000f00 */
[----:B0-----:R-:W-:-:S02]  /*1730*/  IMAD R12, R11, UR4, RZ ;  /* 0x000000040b0c7c24 */ /* 0x001fc4000f8e02ff */
[----:B--2---:R-:W-:Y:S02]  /*1740*/  IMAD R2, R2, UR5, RZ ;  /* 0x0000000502027c24 */ /* 0x004fe4000f8e02ff */
[----:B------:R-:W-:-:S07]  /*1750*/  IMAD R12, R12, UR5, RZ ;  /* 0x000000050c0c7c24 */ /* 0x000fce000f8e02ff */
.L_x_72:
[----:B------:R-:W-:Y:S01]  /*1760*/  ISETP.GE.AND P1, PT, R3, 0x1, PT ;  /* 0x000000010300780c */ /* 0x000fe20003f26270 */
[----:B------:R-:W-:-:S12]  /*1770*/  IMAD.MOV.U32 R27, RZ, RZ, RZ ;  /* 0x000000ffff1b7224 */ /* 0x000fd800078e00ff */
[----:B------:R-:W-:Y:S05]  /*1780*/  @!P1 BRA `(.L_x_68) ;  /* 0x0000000c00c89947 */ /* 0x000fea0003800000 */
[----:B------:R-:W-:Y:S02]  /*1790*/  HFMA2 R13, -RZ, RZ, 0, 0 ;  /* 0x00000000ff0d7431 */ /* 0x000fe400000001ff */
[----:B------:R-:W-:Y:S01]  /*17a0*/  IMAD.MOV.U32 R27, RZ, RZ, RZ ;  /* 0x000000ffff1b7224 */ /* 0x000fe200078e00ff */
[----:B------:R-:W-:Y:S06]  /*17b0*/  @P0 BRA `(.L_x_69) ;  /* 0x0000000400dc0947 */ /* 0x000fec0003800000 */
[----:B----4-:R-:W0:Y:S01]  /*17c0*/  LDC R14, c[0x0][0x3d0] ;  /* 0x0000f400ff0e7b82 */ /* 0x010e220000000800 */
[----:B------:R-:W2:Y:S01]  /*17d0*/  LDCU UR6, c[0x0][0x3d8] ;  /* 0x00007b00ff0677ac */ /* 0x000ea20008000800 */
[----:B------:R-:W-:Y:S01]  /*17e0*/  LOP3.LUT R25, R3, 0x7ffffffc, RZ, 0xc0, !PT ;  /* 0x7ffffffc03197812 */ /* 0x000fe200078ec0ff */
[----:B------:R-:W-:Y:S01]  /*17f0*/  IMAD.MOV.U32 R27, RZ, RZ, RZ ;  /* 0x000000ffff1b7224 */ /* 0x000fe200078e00ff */
[----:B------:R-:W-:Y:S02]  /*1800*/  UMOV UR4, 0x400 ;  /* 0x0000040000047882 */ /* 0x000fe40000000000 */
[----:B------:R-:W-:Y:S02]  /*1810*/  UIADD3 UR4, UPT, UPT, UR4, 0x10, URZ ;  /* 0x0000001004047890 */ /* 0x000fe4000fffe0ff */
[----:B------:R-:W3:Y:S01]  /*1820*/  S2UR UR5, SR_CgaCtaId ;  /* 0x00000000000579c3 */ /* 0x000ee20000008800 */
[----:B------:R-:W-:Y:S01]  /*1830*/  IMAD.MOV R25, RZ, RZ, -R25 ;  /* 0x000000ffff197224 */ /* 0x000fe200078e0a19 */
[----:B--2---:R-:W-:-:S04]  /*1840*/  UIMAD UR6, UR10, UR6, URZ ;  /* 0x000000060a0672a4 */ /* 0x004fc8000f8e02ff */
[----:B------:R-:W-:Y:S01]  /*1850*/  UIADD3 UR6, UPT, UPT, UR6, 0x3, URZ ;  /* 0x0000000306067890 */ /* 0x000fe2000fffe0ff */
[----:B0-----:R-:W0:Y:S01]  /*1860*/  I2F.U32.RP R8, R14 ;  /* 0x0000000e00087306 */ /* 0x001e220000209000 */
[----:B------:R-:W-:-:S04]  /*1870*/  ISETP.NE.U32.AND P1, PT, R14, RZ, PT ;  /* 0x000000ff0e00720c */ /* 0x000fc80003f25070 */
[----:B------:R-:W-:Y:S01]  /*1880*/  IMAD.U32 R13, RZ, RZ, UR6 ;  /* 0x00000006ff0d7e24 */ /* 0x000fe2000f8e00ff */
[----:B---3--:R-:W-:Y:S02]  /*1890*/  ULEA UR4, UR5, UR4, 0x18 ;  /* 0x0000000405047291 */ /* 0x008fe4000f8ec0ff */
[----:B0-----:R-:W0:Y:S02]  /*18a0*/  MUFU.RCP R8, R8 ;  /* 0x0000000800087308 */ /* 0x001e240000001000 */
[----:B0-----:R-:W-:-:S06]  /*18b0*/  VIADD R16, R8, 0xffffffe ;  /* 0x0ffffffe08107836 */ /* 0x001fcc0000000000 */
[----:B------:R0:W2:Y:S02]  /*18c0*/  F2I.FTZ.U32.TRUNC.NTZ R17, R16 ;  /* 0x0000001000117305 */ /* 0x0000a4000021f000 */
[----:B0-----:R-:W-:Y:S01]  /*18d0*/  MOV R16, RZ ;  /* 0x000000ff00107202 */ /* 0x001fe20000000f00 */
[----:B--2---:R-:W-:-:S04]  /*18e0*/  IMAD.MOV R9, RZ, RZ, -R17 ;  /* 0x000000ffff097224 */ /* 0x004fc800078e0a11 */
[----:B------:R-:W-:-:S04]  /*18f0*/  IMAD R9, R9, R14, RZ ;  /* 0x0000000e09097224 */ /* 0x000fc800078e02ff */
[----:B------:R-:W-:Y:S01]  /*1900*/  IMAD.HI.U32 R16, R17, R9, R16 ;  /* 0x0000000911107227 */ /* 0x000fe200078e0010 */
[----:B------:R-:W-:-:S07]  /*1910*/  MOV R17, UR4 ;  /* 0x0000000400117c02 */ /* 0x000fce0008000f00 */
.L_x_70:
[----:B------:R-:W-:Y:S01]  /*1920*/  VIADD R19, R13, 0xfffffffd ;  /* 0xfffffffd0d137836 */ /* 0x000fe20000000000 */
[----:B------:R-:W-:-:S03]  /*1930*/  LOP3.LUT R15, RZ, R14, RZ, 0x33, !PT ;  /* 0x0000000eff0f7212 */ /* 0x000fc600078e33ff */
[----:B------:R-:W-:-:S05]  /*1940*/  IMAD.HI.U32 R8, R16, R19, RZ ;  /* 0x0000001310087227 */ /* 0x000fca00078e00ff */
[----:B------:R-:W-:-:S05]  /*1950*/  IADD3 R9, PT, PT, -R8, RZ, RZ ;  /* 0x000000ff08097210 */ /* 0x000fca0007ffe1ff */
[----:B------:R-:W-:-:S05]  /*1960*/  IMAD R9, R14, R9, R19 ;  /* 0x000000090e097224 */ /* 0x000fca00078e0213 */
[----:B------:R-:W-:-:S13]  /*1970*/  ISETP.GE.U32.AND P2, PT, R9, R14, PT ;  /* 0x0000000e0900720c */ /* 0x000fda0003f46070 */
[----:B------:R-:W-:Y:S02]  /*1980*/  @P2 IMAD.IADD R9, R9, 0x1, -R14 ;  /* 0x0000000109092824 */ /* 0x000fe400078e0a0e */
[----:B------:R-:W-:-:S03]  /*1990*/  @P2 VIADD R8, R8, 0x1 ;  /* 0x0000000108082836 */ /* 0x000fc60000000000 */
[----:B------:R-:W-:-:S13]  /*19a0*/  ISETP.GE.U32.AND P3, PT, R9, R14, PT ;  /* 0x0000000e0900720c */ /* 0x000fda0003f66070 */
[----:B------:R-:W-:-:S04]  /*19b0*/  @P3 IADD3 R8, PT, PT, R8, 0x1, RZ ;  /* 0x0000000108083810 */ /* 0x000fc80007ffe0ff */
[----:B------:R-:W-:-:S05]  /*19c0*/  SEL R29, R15, R8, !P1 ;  /* 0x000000080f1d7207 */ /* 0x000fca0004800000 */
[----:B------:R-:W-:-:S06]  /*19d0*/  IMAD.WIDE R8, R29, 0x4, R22 ;  /* 0x000000041d087825 */ /* 0x000fcc00078e0216 */
[----:B------:R0:W2:Y:S01]  /*19e0*/  LDG.E.CONSTANT R9, desc[UR8][R8.64] ;  /* 0x0000000808097981 */ /* 0x0000a2000c1e9900 */
[----:B------:R-:W-:Y:S01]  /*19f0*/  IADD3 R29, PT, PT, -R29, RZ, RZ ;  /* 0x000000ff1d1d7210 */ /* 0x000fe20007ffe1ff */
[----:B------:R-:W-:Y:S01]  /*1a00*/  VIADD R11, R13, 0xfffffffe ;  /* 0xfffffffe0d0b7836 */ /* 0x000fe20000000000 */
[----:B------:R-:W-:-:S03]  /*1a10*/  IADD3 R24, P3, PT, R2, R5, RZ ;  /* 0x0000000502187210 */ /* 0x000fc60007f7e0ff */
[----:B------:R-:W-:Y:S01]  /*1a20*/  IMAD R19, R14, R29, R19 ;  /* 0x0000001d0e137224 */ /* 0x000fe200078e0213 */
[----:B------:R-:W-:Y:S01]  /*1a30*/  IADD3.X R26, PT, PT, RZ, RZ, RZ, P3, !PT ;  /* 0x000000ffff1a7210 */ /* 0x000fe20001ffe4ff */
[----:B------:R-:W-:-:S04]  /*1a40*/  IMAD.HI.U32 R10, R16, R11, RZ ;  /* 0x0000000b100a7227 */ /* 0x000fc800078e00ff */
[----:B------:R-:W-:Y:S02]  /*1a50*/  IMAD R18, R19, UR11, RZ ;  /* 0x0000000b13127c24 */ /* 0x000fe4000f8e02ff */
[----:B------:R-:W-:Y:S02]  /*1a60*/  VIADD R19, R13, 0xffffffff ;  /* 0xffffffff0d137836 */ /* 0x000fe40000000000 */
[----:B------:R-:W-:Y:S02]  /*1a70*/  IMAD.MOV R21, RZ, RZ, -R10 ;  /* 0x000000ffff157224 */ /* 0x000fe400078e0a0a */
[----:B0-----:R-:W-:-:S04]  /*1a80*/  IMAD.HI.U32 R8, R16, R19, RZ ;  /* 0x0000001310087227 */ /* 0x001fc800078e00ff */
[----:B------:R-:W-:-:S05]  /*1a90*/  IMAD R21, R14, R21, R11 ;  /* 0x000000150e157224 */ /* 0x000fca00078e020b */
[----:B------:R-:W-:-:S13]  /*1aa0*/  ISETP.GE.U32.AND P2, PT, R21, R14, PT ;  /* 0x0000000e1500720c */ /* 0x000fda0003f46070 */
[----:B------:R-:W-:Y:S01]  /*1ab0*/  @P2 IMAD.IADD R21, R21, 0x1, -R14 ;  /* 0x0000000115152824 */ /* 0x000fe200078e0a0e */
[----:B------:R-:W-:-:S04]  /*1ac0*/  @P2 IADD3 R10, PT, PT, R10, 0x1, RZ ;  /* 0x000000010a0a2810 */ /* 0x000fc80007ffe0ff */
[----:B------:R-:W-:-:S13]  /*1ad0*/  ISETP.GE.U32.AND P3, PT, R21, R14, PT ;  /* 0x0000000e1500720c */ /* 0x000fda0003f66070 */
[----:B------:R-:W-:Y:S02]  /*1ae0*/  @P3 VIADD R10, R10, 0x1 ;  /* 0x000000010a0a3836 */ /* 0x000fe40000000000 */
[----:B--2---:R-:W-:-:S05]  /*1af0*/  IMAD R29, R12, R9, RZ ;  /* 0x000000090c1d7224 */ /* 0x004fca00078e02ff */
[----:B------:R-:W-:-:S04]  /*1b00*/  IADD3 R18, P4, P5, R29, R24, R18 ;  /* 0x000000181d127210 */ /* 0x000fc80007d9e012 */
[----:B------:R-:W-:Y:S02]  /*1b10*/  IADD3.X R9, PT, PT, RZ, R26, RZ, P4, P5 ;  /* 0x0000001aff097210 */ /* 0x000fe400027ea4ff */
[----:B------:R-:W-:-:S04]  /*1b20*/  LEA R28, P4, R18, UR12, 0x2 ;  /* 0x0000000c121c7c11 */ /* 0x000fc8000f8810ff */
[----:B------:R-:W-:Y:S01]  /*1b30*/  LEA.HI.X R29, R18, UR13, R9, 0x2, P4 ;  /* 0x0000000d121d7c11 */ /* 0x000fe2000a0f1409 */
[----:B------:R-:W-:-:S04]  /*1b40*/  IMAD.MOV R9, RZ, RZ, -R8 ;  /* 0x000000ffff097224 */ /* 0x000fc800078e0a08 */
[----:B------:R-:W-:Y:S01]  /*1b50*/  IMAD R9, R14, R9, R19 ;  /* 0x000000090e097224 */ /* 0x000fe200078e0213 */
[----:B------:R-:W2:Y:S04]  /*1b60*/  LDG.E.CONSTANT R28, desc[UR8][R28.64] ;  /* 0x000000081c1c7981 */ /* 0x000ea8000c1e9900 */
[----:B------:R-:W-:-:S13]  /*1b70*/  ISETP.GE.U32.AND P4, PT, R9, R14, PT ;  /* 0x0000000e0900720c */ /* 0x000fda0003f86070 */
[----:B------:R-:W-:-:S05]  /*1b80*/  @P4 IMAD.IADD R9, R9, 0x1, -R14 ;  /* 0x0000000109094824 */ /* 0x000fca00078e0a0e */
[----:B------:R-:W-:Y:S01]  /*1b90*/  ISETP.GE.U32.AND P5, PT, R9, R14, PT ;  /* 0x0000000e0900720c */ /* 0x000fe20003fa6070 */
[----:B------:R-:W-:Y:S01]  /*1ba0*/  @P4 VIADD R8, R8, 0x1 ;  /* 0x0000000108084836 */ /* 0x000fe20000000000 */
[----:B------:R-:W-:-:S04]  /*1bb0*/  SEL R9, R15, R10, !P1 ;  /* 0x0000000a0f097207 */ /* 0x000fc80004800000 */
[----:B------:R-:W-:-:S07]  /*1bc0*/  IADD3 R18, PT, PT, -R9, RZ, RZ ;  /* 0x000000ff09127210 */ /* 0x000fce0007ffe1ff */
[----:B------:R-:W-:Y:S02]  /*1bd0*/  @P5 VIADD R8, R8, 0x1 ;  /* 0x0000000108085836 */ /* 0x000fe40000000000 */
[----:B------:R-:W-:-:S03]  /*1be0*/  IMAD R18, R14, R18, R11 ;  /* 0x000000120e127224 */ /* 0x000fc600078e020b */
[----:B------:R-:W-:Y:S01]  /*1bf0*/  SEL R21, R15, R8, !P1 ;  /* 0x000000080f157207 */ /* 0x000fe20004800000 */
[----:B------:R-:W-:-:S04]  /*1c00*/  IMAD.WIDE R10, R9, 0x4, R22 ;  /* 0x00000004090a7825 */ /* 0x000fc800078e0216 */
[----:B------:R-:W-:Y:S02]  /*1c10*/  IMAD.WIDE R8, R21, 0x4, R22 ;  /* 0x0000000415087825 */ /* 0x000fe400078e0216 */
[----:B------:R-:W3:Y:S04]  /*1c20*/  LDG.E.CONSTANT R11, desc[UR8][R10.64] ;  /* 0x000000080a0b7981 */ /* 0x000ee8000c1e9900 */
[----:B------:R-:W4:Y:S01]  /*1c30*/  LDG.E.CONSTANT R9, desc[UR8][R8.64] ;  /* 0x0000000808097981 */ /* 0x000f22000c1e9900 */
[----:B------:R-:W-:-:S04]  /*1c40*/  IMAD.MOV R20, RZ, RZ, -R21 ;  /* 0x000000ffff147224 */ /* 0x000fc800078e0a15 */
[----:B------:R-:W-:Y:S02]  /*1c50*/  IMAD R20, R14, R20, R19 ;  /* 0x000000140e147224 */ /* 0x000fe400078e0213 */
[----:B------:R-:W-:Y:S02]  /*1c60*/  IMAD R18, R18, UR11, RZ ;  /* 0x0000000b12127c24 */ /* 0x000fe4000f8e02ff */
[----:B------:R-:W-:Y:S02]  /*1c70*/  IMAD R20, R20, UR11, RZ ;  /* 0x0000000b14147c24 */ /* 0x000fe4000f8e02ff */
[C---:B---3--:R-:W-:Y:S02]  /*1c80*/  IMAD R19, R12.reuse, R11, RZ ;  /* 0x0000000b0c137224 */ /* 0x048fe400078e02ff */
[----:B----4-:R-:W-:-:S03]  /*1c90*/  IMAD R21, R12, R9, RZ ;  /* 0x000000090c157224 */ /* 0x010fc600078e02ff */
[-C--:B------:R-:W-:Y:S02]  /*1ca0*/  IADD3 R19, P4, P5, R19, R24.reuse, R18 ;  /* 0x0000001813137210 */ /* 0x080fe40007d9e012 */
[----:B------:R-:W-:Y:S02]  /*1cb0*/  IADD3 R21, P2, P3, R21, R24, R20 ;  /* 0x0000001815157210 */ /* 0x000fe40007b5e014 */
[-C--:B------:R-:W-:Y:S02]  /*1cc0*/  IADD3.X R10, PT, PT, RZ, R26.reuse, RZ, P4, P5 ;  /* 0x0000001aff0a7210 */ /* 0x080fe400027ea4ff */
[----:B------:R-:W-:Y:S02]  /*1cd0*/  IADD3.X R8, PT, PT, RZ, R26, RZ, P2, P3 ;  /* 0x0000001aff087210 */ /* 0x000fe400017e64ff */
[----:B------:R-:W-:Y:S02]  /*1ce0*/  LEA R18, P4, R19, UR12, 0x2 ;  /* 0x0000000c13127c11 */ /* 0x000fe4000f8810ff */
[----:B------:R-:W-:-:S02]  /*1cf0*/  LEA R20, P2, R21, UR12, 0x2 ;  /* 0x0000000c15147c11 */ /* 0x000fc4000f8410ff */
[----:B------:R-:W-:Y:S02]  /*1d00*/  LEA.HI.X R19, R19, UR13, R10, 0x2, P4 ;  /* 0x0000000d13137c11 */ /* 0x000fe4000a0f140a */
[----:B------:R-:W-:Y:S02]  /*1d10*/  LEA.HI.X R21, R21, UR13, R8, 0x2, P2 ;  /* 0x0000000d15157c11 */ /* 0x000fe400090f1408 */
[----:B------:R-:W2:Y:S04]  /*1d20*/  LDS.128 R8, [R17] ;  /* 0x0000000011087984 */ /* 0x000ea80000000c00 */
[----:B------:R0:W3:Y:S04]  /*1d30*/  LDG.E.CONSTANT R29, desc[UR8][R18.64] ;  /* 0x00000008121d7981 */ /* 0x0000e8000c1e9900 */
[----:B------:R4:W5:Y:S01]  /*1d40*/  LDG.E.CONSTANT R21, desc[UR8][R20.64] ;  /* 0x0000000814157981 */ /* 0x000962000c1e9900 */
[----:B--2---:R-:W-:Y:S01]  /*1d50*/  FFMA R8, R8, R28, R27 ;  /* 0x0000001c08087223 */ /* 0x004fe2000000001b */
[----:B------:R-:W-:-:S05]  /*1d60*/  IMAD.HI.U32 R28, R16, R13, RZ ;  /* 0x0000000d101c7227 */ /* 0x000fca00078e00ff */
[----:B------:R-:W-:-:S05]  /*1d70*/  IADD3 R27, PT, PT, -R28, RZ, RZ ;  /* 0x000000ff1c1b7210 */ /* 0x000fca0007ffe1ff */
[----:B------:R-:W-:-:S05]  /*1d80*/  IMAD R27, R14, R27, R13 ;  /* 0x0000001b0e1b7224 */ /* 0x000fca00078e020d */
[----:B------:R-:W-:-:S13]  /*1d90*/  ISETP.GE.U32.AND P2, PT, R27, R14, PT ;  /* 0x0000000e1b00720c */ /* 0x000fda0003f46070 */
[----:B------:R-:W-:-:S05]  /*1da0*/  @P2 IMAD.IADD R27, R27, 0x1, -R14 ;  /* 0x000000011b1b2824 */ /* 0x000fca00078e0a0e */
[----:B------:R-:W-:Y:S01]  /*1db0*/  ISETP.GE.U32.AND P3, PT, R27, R14, PT ;  /* 0x0000000e1b00720c */ /* 0x000fe20003f66070 */
[----:B------:R-:W-:-:S12]  /*1dc0*/  @P2 VIADD R28, R28, 0x1 ;  /* 0x000000011c1c2836 */ /* 0x000fd80000000000 */
[----:B------:R-:W-:-:S04]  /*1dd0*/  @P3 IADD3 R28, PT, PT, R28, 0x1, RZ ;  /* 0x000000011c1c3810 */ /* 0x000fc80007ffe0ff */
[----:B------:R-:W-:-:S05]  /*1de0*/  SEL R15, R15, R28, !P1 ;  /* 0x0000001c0f0f7207 */ /* 0x000fca0004800000 */
[----:B0-----:R-:W-:-:S06]  /*1df0*/  IMAD.WIDE R18, R15, 0x4, R22 ;  /* 0x000000040f127825 */ /* 0x001fcc00078e0216 */
[----:B------:R-:W2:Y:S01]  /*1e00*/  LDG.E.CONSTANT R19, desc[UR8][R18.64] ;  /* 0x0000000812137981 */ /* 0x000ea2000c1e9900 */
[----:B------:R-:W-:-:S04]  /*1e10*/  IMAD.MOV R15, RZ, RZ, -R15 ;  /* 0x000000ffff0f7224 */ /* 0x000fc800078e0a0f */
[----:B------:R-:W-:-:S04]  /*1e20*/  IMAD R15, R14, R15, R13 ;  /* 0x0000000f0e0f7224 */ /* 0x000fc800078e020d */
[----:B----4-:R-:W-:Y:S02]  /*1e30*/  IMAD R20, R15, UR11, RZ ;  /* 0x0000000b0f147c24 */ /* 0x010fe4000f8e02ff */
[----:B--2---:R-:W-:-:S05]  /*1e40*/  IMAD R15, R12, R19, RZ ;  /* 0x000000130c0f7224 */ /* 0x004fca00078e02ff */
[----:B------:R-:W-:-:S04]  /*1e50*/  IADD3 R15, P2, P3, R15, R24, R20 ;  /* 0x000000180f0f7210 */ /* 0x000fc80007b5e014 */
[----:B------:R-:W-:Y:S02]  /*1e60*/  IADD3.X R20, PT, PT, RZ, R26, RZ, P2, P3 ;  /* 0x0000001aff147210 */ /* 0x000fe400017e64ff */
[----:B------:R-:W-:-:S04]  /*1e70*/  LEA R26, P2, R15, UR12, 0x2 ;  /* 0x0000000c0f1a7c11 */ /* 0x000fc8000f8410ff */
[----:B------:R-:W-:-:S06]  /*1e80*/  LEA.HI.X R27, R15, UR13, R20, 0x2, P2 ;  /* 0x0000000d0f1b7c11 */ /* 0x000fcc00090f1414 */
[----:B------:R-:W2:Y:S01]  /*1e90*/  LDG.E.CONSTANT R27, desc[UR8][R26.64] ;  /* 0x000000081a1b7981 */ /* 0x000ea2000c1e9900 */
[----:B------:R-:W-:-:S05]  /*1ea0*/  VIADD R25, R25, 0x4 ;  /* 0x0000000419197836 */ /* 0x000fca0000000000 */
[----:B------:R-:W-:Y:S01]  /*1eb0*/  ISETP.NE.AND P2, PT, R25, RZ, PT ;  /* 0x000000ff1900720c */ /* 0x000fe20003f45270 */
[----:B---3--:R-:W-:-:S04]  /*1ec0*/  FFMA R9, R9, R29, R8 ;  /* 0x0000001d09097223 */ /* 0x008fc80000000008 */
[----:B-----5:R-:W-:Y:S01]  /*1ed0*/  FFMA R10, R10, R21, R9 ;  /* 0x000000150a0a7223 */ /* 0x020fe20000000009 */
[----:B------:R-:W-:Y:S01]  /*1ee0*/  IADD3 R17, PT, PT, R17, 0x10, RZ ;  /* 0x0000001011117810 */ /* 0x000fe20007ffe0ff */
[----:B------:R-:W-:Y:S02]  /*1ef0*/  VIADD R13, R13, 0x4 ;  /* 0x000000040d0d7836 */ /* 0x000fe40000000000 */
[----:B--2---:R-:W-:-:S04]  /*1f00*/  FFMA R27, R11, R27, R10 ;  /* 0x0000001b0b1b7223 */ /* 0x004fc8000000000a */
[----:B------:R-:W-:Y:S05]  /*1f10*/  @P2 BRA `(.L_x_70) ;  /* 0xfffffff800802947 */ /* 0x000fea000383ffff */
[----:B------:R-:W-:-:S07]  /*1f20*/  LOP3.LUT R13, R3, 0x7ffffffc, RZ, 0xc0, !PT ;  /* 0x7ffffffc030d7812 */ /* 0x000fce00078ec0ff */
.L_x_69:
[----:B------:R-:W-:-:S04]  /*1f30*/  LOP3.LUT R8, R3, 0x3, RZ, 0xc0, !PT ;  /* 0x0000000303087812 */ /* 0x000fc800078ec0ff */
[----:B------:R-:W-:-:S13]  /*1f40*/  ISETP.NE.AND P1, PT, R8, RZ, PT ;  /* 0x000000ff0800720c */ /* 0x000fda0003f25270 */
[----:B------:R-:W-:Y:S05]  /*1f50*/  @!P1 BRA `(.L_x_68) ;  /* 0x0000000400d49947 */ /* 0x000fea0003800000 */
[----:B------:R-:W-:Y:S02]  /*1f60*/  ISETP.NE.AND P2, PT, R8, 0x1, PT ;  /* 0x000000010800780c */ /* 0x000fe40003f45270 */
[----:B------:R-:W-:-:S11]  /*1f70*/  LOP3.LUT P1, RZ, R3, 0x1, RZ, 0xc0, !PT ;  /* 0x0000000103ff7812 */ /* 0x000fd6000782c0ff */
[----:B------:R-:W-:Y:S05]  /*1f80*/  @!P2 BRA `(.L_x_71) ;  /* 0x000000040014a947 */ /* 0x000fea0003800000 */
[----:B----4-:R-:W0:Y:S01]  /*1f90*/  LDC R14, c[0x0][0x3d0] ;  /* 0x0000f400ff0e7b82 */ /* 0x010e220000000800 */
[----:B------:R-:W2:Y:S01]  /*1fa0*/  LDCU UR4, c[0x0][0x3cc] ;  /* 0x00007980ff0477ac */ /* 0x000ea20008000800 */
[----:B------:R-:W3:Y:S06]  /*1fb0*/  LDCU.64 UR14, c[0x0][0x3a8] ;  /* 0x00007500ff0e77ac */ /* 0x000eec0008000a00 */
[----:B------:R-:W4:Y:S01]  /*1fc0*/  LDC R8, c[0x0][0x3d8] ;  /* 0x0000f600ff087b82 */ /* 0x000f220000000800 */
[----:B0-----:R-:W0:Y:S01]  /*1fd0*/  I2F.U32.RP R10, R14 ;  /* 0x0000000e000a7306 */ /* 0x001e220000209000 */
[----:B------:R-:W-:-:S02]  /*1fe0*/  LOP3.LUT R19, RZ, R14, RZ, 0x33, !PT ;  /* 0x0000000eff137212 */ /* 0x000fc400078e33ff */
[----:B------:R-:W-:Y:S01]  /*1ff0*/  LOP3.LUT R21, RZ, R14, RZ, 0x33, !PT ;  /* 0x0000000eff157212 */ /* 0x000fe200078e33ff */
[----:B----4-:R-:W-:-:S04]  /*2000*/  IMAD R8, R8, UR10, RZ ;  /* 0x0000000a08087c24 */ /* 0x010fc8000f8e02ff */
[----:B------:R-:W-:Y:S02]  /*2010*/  IMAD.IADD R15, R8, 0x1, R13 ;  /* 0x00000001080f7824 */ /* 0x000fe400078e020d */
[----:B------:R-:W-:Y:S01]  /*2020*/  IMAD.MOV.U32 R8, RZ, RZ, RZ ;  /* 0x000000ffff087224 */ /* 0x000fe200078e00ff */
[----:B0-----:R-:W0:Y:S02]  /*2030*/  MUFU.RCP R10, R10 ;  /* 0x0000000a000a7308 */ /* 0x001e240000001000 */
[----:B------:R-:W-:Y:S01]  /*2040*/  IADD3 R17, PT, PT, R15, 0x1, RZ ;  /* 0x000000010f117810 */ /* 0x000fe20007ffe0ff */
[----:B0-----:R-:W-:-:S06]  /*2050*/  VIADD R9, R10, 0xffffffe ;  /* 0x0ffffffe0a097836 */ /* 0x001fcc0000000000 */
[----:B------:R-:W0:Y:S02]  /*2060*/  F2I.FTZ.U32.TRUNC.NTZ R9, R9 ;  /* 0x0000000900097305 */ /* 0x000e24000021f000 */
[----:B0-----:R-:W-:-:S05]  /*2070*/  IADD3 R11, PT, PT, RZ, -R9, RZ ;  /* 0x80000009ff0b7210 */ /* 0x001fca0007ffe0ff */
[----:B------:R-:W-:-:S04]  /*2080*/  IMAD R11, R11, R14, RZ ;  /* 0x0000000e0b0b7224 */ /* 0x000fc800078e02ff */
[----:B------:R-:W-:-:S06]  /*2090*/  IMAD.HI.U32 R16, R9, R11, R8 ;  /* 0x0000000b09107227 */ /* 0x000fcc00078e0008 */
[----:B------:R-:W-:-:S04]  /*20a0*/  IMAD.HI.U32 R8, R16, R15, RZ ;  /* 0x0000000f10087227 */ /* 0x000fc800078e00ff */
[----:B------:R-:W-:-:S04]  /*20b0*/  IMAD.HI.U32 R10, R16, R17, RZ ;  /* 0x00000011100a7227 */ /* 0x000fc800078e00ff */
[----:B------:R-:W-:Y:S02]  /*20c0*/  IMAD.MOV R9, RZ, RZ, -R8 ;  /* 0x000000ffff097224 */ /* 0x000fe400078e0a08 */
[----:B------:R-:W-:Y:S02]  /*20d0*/  IMAD.MOV R11, RZ, RZ, -R10 ;  /* 0x000000ffff0b7224 */ /* 0x000fe400078e0a0a */
[C---:B------:R-:W-:Y:S02]  /*20e0*/  IMAD R9, R14.reuse, R9, R15 ;  /* 0x000000090e097224 */ /* 0x040fe400078e020f */
[----:B------:R-:W-:-:S03]  /*20f0*/  IMAD R11, R14, R11, R17 ;  /* 0x0000000b0e0b7224 */ /* 0x000fc600078e0211 */
[-C--:B------:R-:W-:Y:S02]  /*2100*/  ISETP.GE.U32.AND P5, PT, R9, R14.reuse, PT ;  /* 0x0000000e0900720c */ /* 0x080fe40003fa6070 */
[----:B------:R-:W-:-:S11]  /*2110*/  ISETP.GE.U32.AND P4, PT, R11, R14, PT ;  /* 0x0000000e0b00720c */ /* 0x000fd60003f86070 */
[-C--:B------:R-:W-:Y:S01]  /*2120*/  @P5 IADD3 R9, PT, PT, R9, -R14.reuse, RZ ;  /* 0x8000000e09095210 */ /* 0x080fe20007ffe0ff */
[----:B------:R-:W-:Y:S01]  /*2130*/  @P5 VIADD R8, R8, 0x1 ;  /* 0x0000000108085836 */ /* 0x000fe20000000000 */
[----:B------:R-:W-:Y:S01]  /*2140*/  @P4 IADD3 R10, PT, PT, R10, 0x1, RZ ;  /* 0x000000010a0a4810 */ /* 0x000fe20007ffe0ff */
[----:B------:R-:W-:Y:S01]  /*2150*/  @P4 IMAD.IADD R11, R11, 0x1, -R14 ;  /* 0x000000010b0b4824 */ /* 0x000fe200078e0a0e */
[-C--:B------:R-:W-:Y:S02]  /*2160*/  ISETP.GE.U32.AND P3, PT, R9, R14.reuse, PT ;  /* 0x0000000e0900720c */ /* 0x080fe40003f66070 */
[----:B------:R-:W-:Y:S02]  /*2170*/  ISETP.NE.U32.AND P5, PT, R14, RZ, PT ;  /* 0x000000ff0e00720c */ /* 0x000fe40003fa5070 */
[----:B------:R-:W-:-:S09]  /*2180*/  ISETP.GE.U32.AND P2, PT, R11, R14, PT ;  /* 0x0000000e0b00720c */ /* 0x000fd20003f46070 */
[----:B------:R-:W-:-:S04]  /*2190*/  @P3 VIADD R8, R8, 0x1 ;  /* 0x0000000108083836 */ /* 0x000fc80000000000 */
[----:B------:R-:W-:Y:S01]  /*21a0*/  @P2 VIADD R10, R10, 0x1 ;  /* 0x000000010a0a2836 */ /* 0x000fe20000000000 */
[----:B------:R-:W-:-:S04]  /*21b0*/  SEL R19, R19, R8, !P5 ;  /* 0x0000000813137207 */ /* 0x000fc80006800000 */
[----:B------:R-:W-:Y:S01]  /*21c0*/  SEL R21, R21, R10, !P5 ;  /* 0x0000000a15157207 */ /* 0x000fe20006800000 */
[----:B------:R-:W-:-:S04]  /*21d0*/  IMAD.WIDE R8, R19, 0x4, R22 ;  /* 0x0000000413087825 */ /* 0x000fc800078e0216 */
[----:B------:R-:W-:Y:S02]  /*21e0*/  IMAD.WIDE R10, R21, 0x4, R22 ;  /* 0x00000004150a7825 */ /* 0x000fe400078e0216 */
[----:B------:R0:W4:Y:S04]  /*21f0*/  LDG.E.CONSTANT R9, desc[UR8][R8.64] ;  /* 0x0000000808097981 */ /* 0x000128000c1e9900 */
[----:B------:R-:W5:Y:S01]  /*2200*/  LDG.E.CONSTANT R11, desc[UR8][R10.64] ;  /* 0x000000080a0b7981 */ /* 0x000f62000c1e9900 */
[----:B------:R-:W-:Y:S01]  /*2210*/  IADD3 R19, PT, PT, -R19, RZ, RZ ;  /* 0x000000ff13137210 */ /* 0x000fe20007ffe1ff */
[----:B------:R-:W-:Y:S01]  /*2220*/  IMAD.MOV R21, RZ, RZ, -R21 ;  /* 0x000000ffff157224 */ /* 0x000fe200078e0a15 */
[----:B------:R-:W-:-:S03]  /*2230*/  IADD3 R16, P2, PT, R2, R5, RZ ;  /* 0x0000000502107210 */ /* 0x000fc60007f5e0ff */
[C---:B------:R-:W-:Y:S02]  /*2240*/  IMAD R15, R14.reuse, R19, R15 ;  /* 0x000000130e0f7224 */ /* 0x040fe400078e020f */
[----:B------:R-:W-:Y:S02]  /*2250*/  IMAD R17, R14, R21, R17 ;  /* 0x000000150e117224 */ /* 0x000fe400078e0211 */
[----:B--2---:R-:W-:Y:S02]  /*2260*/  IMAD R15, R15, UR4, RZ ;  /* 0x000000040f0f7c24 */ /* 0x004fe4000f8e02ff */
[----:B0-----:R-:W-:Y:S01]  /*2270*/  IMAD R8, R17, UR4, RZ ;  /* 0x0000000411087c24 */ /* 0x001fe2000f8e02ff */
[----:B------:R-:W0:Y:S01]  /*2280*/  S2UR UR5, SR_CgaCtaId ;  /* 0x00000000000579c3 */ /* 0x000e220000008800 */
[----:B------:R-:W-:Y:S02]  /*2290*/  UMOV UR4, 0x400 ;  /* 0x0000040000047882 */ /* 0x000fe40000000000 */
[----:B------:R-:W-:Y:S01]  /*22a0*/  UIADD3 UR4, UPT, UPT, UR4, 0x10, URZ ;  /* 0x0000001004047890 */ /* 0x000fe2000fffe0ff */
[----:B----4-:R-:W-:-:S02]  /*22b0*/  IMAD R14, R12, R9, RZ ;  /* 0x000000090c0e7224 */ /* 0x010fc400078e02ff */
[----:B------:R-:W-:Y:S02]  /*22c0*/  IMAD.X R9, RZ, RZ, RZ, P2 ;  /* 0x000000ffff097224 */ /* 0x000fe400010e06ff */
[----:B-----5:R-:W-:Y:S01]  /*22d0*/  IMAD R11, R12, R11, RZ ;  /* 0x0000000b0c0b7224 */ /* 0x020fe200078e02ff */
[----:B------:R-:W-:-:S04]  /*22e0*/  IADD3 R15, P4, P5, R14, R16, R15 ;  /* 0x000000100e0f7210 */ /* 0x000fc80007d9e00f */
[----:B------:R-:W-:Y:S02]  /*22f0*/  IADD3 R8, P2, P3, R11, R16, R8 ;  /* 0x000000100b087210 */ /* 0x000fe40007b5e008 */
[-C--:B------:R-:W-:Y:S02]  /*2300*/  IADD3.X R16, PT, PT, RZ, R9.reuse, RZ, P4, P5 ;  /* 0x00000009ff107210 */ /* 0x080fe400027ea4ff */
[C---:B---3--:R-:W-:Y:S02]  /*2310*/  LEA R14, P4, R15.reuse, UR14, 0x2 ;  /* 0x0000000e0f0e7c11 */ /* 0x048fe4000f8810ff */
[----:B------:R-:W-:Y:S02]  /*2320*/  IADD3.X R9, PT, PT, RZ, R9, RZ, P2, P3 ;  /* 0x00000009ff097210 */ /* 0x000fe400017e64ff */
[----:B------:R-:W-:Y:S02]  /*2330*/  LEA R10, P2, R8, UR14, 0x2 ;  /* 0x0000000e080a7c11 */ /* 0x000fe4000f8410ff */
[----:B------:R-:W-:-:S02]  /*2340*/  LEA.HI.X R15, R15, UR15, R16, 0x2, P4 ;  /* 0x0000000f0f0f7c11 */ /* 0x000fc4000a0f1410 */
[----:B------:R-:W-:-:S03]  /*2350*/  LEA.HI.X R11, R8, UR15, R9, 0x2, P2 ;  /* 0x0000000f080b7c11 */ /* 0x000fc600090f1409 */
[----:B------:R-:W2:Y:S04]  /*2360*/  LDG.E.CONSTANT R14, desc[UR8][R14.64] ;  /* 0x000000080e0e7981 */ /* 0x000ea8000c1e9900 */
[----:B------:R-:W3:Y:S01]  /*2370*/  LDG.E.CONSTANT R11, desc[UR8][R10.64] ;  /* 0x000000080a0b7981 */ /* 0x000ee2000c1e9900 */
[----:B0-----:R-:W-:-:S06]  /*2380*/  ULEA UR4, UR5, UR4, 0x18 ;  /* 0x0000000405047291 */ /* 0x001fcc000f8ec0ff */
[C---:B------:R-:W-:Y:S02]  /*2390*/  LEA R8, R13.reuse, UR4, 0x2 ;  /* 0x000000040d087c11 */ /* 0x040fe4000f8e10ff */
[----:B------:R-:W-:-:S04]  /*23a0*/  IADD3 R13, PT, PT, R13, 0x2, RZ ;  /* 0x000000020d0d7810 */ /* 0x000fc80007ffe0ff */
[----:B------:R-:W2:Y:S02]  /*23b0*/  LDS.64 R8, [R8] ;  /* 0x0000000008087984 */ /* 0x000ea40000000a00 */
[----:B--2---:R-:W-:-:S04]  /*23c0*/  FFMA R16, R8, R14, R27 ;  /* 0x0000000e08107223 */ /* 0x004fc8000000001b */
[----:B---3--:R-:W-:-:S07]  /*23d0*/  FFMA R27, R11, R9, R16 ;  /* 0x000000090b1b7223 */ /* 0x008fce0000000010 */
.L_x_71:
[----:B------:R-:W-:Y:S05]  /*23e0*/  @!P1 BRA `(.L_x_68) ;  /* 0x0000000000b09947 */ /* 0x000fea0003800000 */
[----:B------:R-:W4:Y:S01]  /*23f0*/  LDC R10, c[0x0][0x3d0] ;  /* 0x0000f400ff0a7b82 */ /* 0x000f220000000800 */
[----:B------:R-:W0:Y:S01]  /*2400*/  LDCU UR4, c[0x0][0x3cc] ;  /* 0x00007980ff0477ac */ /* 0x000e220008000800 */
[----:B------:R-:W2:Y:S06]  /*2410*/  LDCU.64 UR14, c[0x0][0x3a8] ;  /* 0x00007500ff0e77ac */ /* 0x000eac0008000a00 */
[----:B------:R-:W3:Y:S01]  /*2420*/  LDC R11, c[0x0][0x3d8] ;  /* 0x0000f600ff0b7b82 */ /* 0x000ee20000000800 */
[----:B----4-:R-:W4:Y:S01]  /*2430*/  I2F.U32.RP R14, R10 ;  /* 0x0000000a000e7306 */ /* 0x010f220000209000 */
[----:B------:R-:W-:Y:S01]  /*2440*/  ISETP.NE.U32.AND P3, PT, R10, RZ, PT ;  /* 0x000000ff0a00720c */ /* 0x000fe20003f65070 */
[----:B---3--:R-:W-:-:S06]  /*2450*/  IMAD R18, R11, UR10, RZ ;  /* 0x0000000a0b127c24 */ /* 0x008fcc000f8e02ff */
[----:B----4-:R-:W3:Y:S02]  /*2460*/  MUFU.RCP R14, R14 ;  /* 0x0000000e000e7308 */ /* 0x010ee40000001000 */
[----:B---3--:R-:W-:-:S06]  /*2470*/  VIADD R8, R14, 0xffffffe ;  /* 0x0ffffffe0e087836 */ /* 0x008fcc0000000000 */
[----:B------:R3:W4:Y:S02]  /*2480*/  F2I.FTZ.U32.TRUNC.NTZ R9, R8 ;  /* 0x0000000800097305 */ /* 0x000724000021f000 */
[----:B---3--:R-:W-:Y:S01]  /*2490*/  MOV R8, RZ ;  /* 0x000000ff00087202 */ /* 0x008fe20000000f00 */
[----:B----4-:R-:W-:-:S04]  /*24a0*/  IMAD.MOV R15, RZ, RZ, -R9 ;  /* 0x000000ffff0f7224 */ /* 0x010fc800078e0a09 */
[----:B------:R-:W-:-:S04]  /*24b0*/  IMAD R11, R15, R10, RZ ;  /* 0x0000000a0f0b7224 */ /* 0x000fc800078e02ff */
[----:B------:R-:W-:-:S04]  /*24c0*/  IMAD.HI.U32 R16, R9, R11, R8 ;  /* 0x0000000b09107227 */ /* 0x000fc800078e0008 */
[----:B------:R-:W-:-:S04]  /*24d0*/  IMAD.IADD R11, R18, 0x1, R13 ;  /* 0x00000001120b7824 */ /* 0x000fc800078e020d */
[----:B------:R-:W-:-:S04]  /*24e0*/  IMAD.HI.U32 R15, R16, R11, RZ ;  /* 0x0000000b100f7227 */ /* 0x000fc800078e00ff */
[----:B------:R-:W-:-:S04]  /*24f0*/  IMAD.MOV R9, RZ, RZ, -R15 ;  /* 0x000000ffff097224 */ /* 0x000fc800078e0a0f */
[----:B------:R-:W-:-:S05]  /*2500*/  IMAD R9, R10, R9, R11 ;  /* 0x000000090a097224 */ /* 0x000fca00078e020b */
[----:B------:R-:W-:-:S13]  /*2510*/  ISETP.GE.U32.AND P1, PT, R9, R10, PT ;  /* 0x0000000a0900720c */ /* 0x000fda0003f26070 */
[----:B------:R-:W-:Y:S01]  /*2520*/  @P1 IADD3 R9, PT, PT, R9, -R10, RZ ;  /* 0x8000000a09091210 */ /* 0x000fe20007ffe0ff */
[----:B------:R-:W-:-:S03]  /*2530*/  @P1 VIADD R15, R15, 0x1 ;  /* 0x000000010f0f1836 */ /* 0x000fc60000000000 */
[----:B------:R-:W-:-:S13]  /*2540*/  ISETP.GE.U32.AND P2, PT, R9, R10, PT ;  /* 0x0000000a0900720c */ /* 0x000fda0003f46070 */
[----:B------:R-:W-:Y:S01]  /*2550*/  @P2 VIADD R15, R15, 0x1 ;  /* 0x000000010f0f2836 */ /* 0x000fe20000000000 */
[----:B------:R-:W-:-:S05]  /*2560*/  @!P3 LOP3.LUT R15, RZ, R10, RZ, 0x33, !PT ;  /* 0x0000000aff0fb212 */ /* 0x000fca00078e33ff */
[----:B------:R-:W-:-:S06]  /*2570*/  IMAD.WIDE R8, R15, 0x4, R22 ;  /* 0x000000040f087825 */ /* 0x000fcc00078e0216 */
[----:B------:R-:W3:Y:S01]  /*2580*/  LDG.E.CONSTANT R9, desc[UR8][R8.64] ;  /* 0x0000000808097981 */ /* 0x000ee2000c1e9900 */
[----:B------:R-:W-:Y:S02]  /*2590*/  IADD3 R15, PT, PT, -R15, RZ, RZ ;  /* 0x000000ff0f0f7210 */ /* 0x000fe40007ffe1ff */
[----:B------:R-:W-:-:S03]  /*25a0*/  IADD3 R14, P1, PT, R2, R5, RZ ;  /* 0x00000005020e7210 */ /* 0x000fc60007f3e0ff */
[----:B------:R-:W-:Y:S02]  /*25b0*/  IMAD R10, R10, R15, R11 ;  /* 0x0000000f0a0a7224 */ /* 0x000fe400078e020b */
[----:B------:R-:W-:Y:S02]  /*25c0*/  IMAD.X R15, RZ, RZ, RZ, P1 ;  /* 0x000000ffff0f7224 */ /* 0x000fe400008e06ff */
[----:B0-----:R-:W-:Y:S01]  /*25d0*/  IMAD R11, R10, UR4, RZ ;  /* 0x000000040a0b7c24 */ /* 0x001fe2000f8e02ff */
[----:B------:R-:W0:Y:S01]  /*25e0*/  S2UR UR5, SR_CgaCtaId ;  /* 0x00000000000579c3 */ /* 0x000e220000008800 */
[----:B------:R-:W-:Y:S02]  /*25f0*/  UMOV UR4, 0x400 ;  /* 0x0000040000047882 */ /* 0x000fe40000000000 */
[----:B------:R-:W-:Y:S01]  /*2600*/  UIADD3 UR4, UPT, UPT, UR4, 0x10, URZ ;  /* 0x0000001004047890 */ /* 0x000fe2000fffe0ff */
[----:B---3--:R-:W-:-:S05]  /*2610*/  IMAD R10, R12, R9, RZ ;  /* 0x000000090c0a7224 */ /* 0x008fca00078e02ff */
[----:B------:R-:W-:-:S04]  /*2620*/  IADD3 R10, P1, P2, R10, R14, R11 ;  /* 0x0000000e0a0a7210 */ /* 0x000fc80007a3e00b */
[----:B------:R-:W-:Y:S02]  /*2630*/  IADD3.X R11, PT, PT, RZ, R15, RZ, P1, P2 ;  /* 0x0000000fff0b7210 */ /* 0x000fe40000fe44ff */
[----:B--2---:R-:W-:-:S04]  /*2640*/  LEA R8, P1, R10, UR14, 0x2 ;  /* 0x0000000e0a087c11 */ /* 0x004fc8000f8210ff */
[----:B------:R-:W-:-:S05]  /*2650*/  LEA.HI.X R9, R10, UR15, R11, 0x2, P1 ;  /* 0x0000000f0a097c11 */ /* 0x000fca00088f140b */
[----:B------:R-:W2:Y:S01]  /*2660*/  LDG.E.CONSTANT R8, desc[UR8][R8.64] ;  /* 0x0000000808087981 */ /* 0x000ea2000c1e9900 */
[----:B0-----:R-:W-:-:S06]  /*2670*/  ULEA UR4, UR5, UR4, 0x18 ;  /* 0x0000000405047291 */ /* 0x001fcc000f8ec0ff */
[----:B------:R-:W-:-:S05]  /*2680*/  LEA R13, R13, UR4, 0x2 ;  /* 0x000000040d0d7c11 */ /* 0x000fca000f8e10ff */
[----:B------:R-:W2:Y:S02]  /*2690*/  LDS R10, [R13] ;  /* 0x000000000d0a7984 */ /* 0x000ea40000000800 */
[----:B--2---:R-:W-:-:S07]  /*26a0*/  FFMA R27, R10, R8, R27 ;  /* 0x000000080a1b7223 */ /* 0x004fce000000001b */
.L_x_68:
[----:B------:R-:W0:Y:S01]  /*26b0*/  LDCU UR4, c[0x0][0x3cc] ;  /* 0x00007980ff0477ac */ /* 0x000e220008000800 */
[----:B------:R-:W-:Y:S01]  /*26c0*/  IMAD R8, R5, 0x4, R7 ;  /* 0x0000000405087824 */ /* 0x000fe200078e0207 */
[----:B-1----:R-:W-:-:S04]  /*26d0*/  IADD3 R5, PT, PT, R0, R5, RZ ;  /* 0x0000000500057210 */ /* 0x002fc80007ffe0ff */
[----:B------:R2:W-:Y:S01]  /*26e0*/  STS [R8], R27 ;  /* 0x0000001b08007388 */ /* 0x0005e20000000800 */
[----:B0-----:R-:W-:-:S05]  /*26f0*/  IMAD.U32 R11, RZ, RZ, UR4 ;  /* 0x00000004ff0b7e24 */ /* 0x001fca000f8e00ff */
[----:B------:R-:W-:-:S13]  /*2700*/  ISETP.GE.U32.AND P1, PT, R5, R11, PT ;  /* 0x0000000b0500720c */ /* 0x000fda0003f26070 */
[----:B--2---:R-:W-:Y:S05]  /*2710*/  @!P1 BRA `(.L_x_72) ;  /* 0xfffffff000109947 */ /* 0x004fea000383ffff */
.L_x_67:
[----:B------:R-:W-:Y:S05]  /*2720*/  BSYNC.RECONVERGENT B0 ;  /* 0x0000000000007941 */ /* 0x000fea0003800200 */
.L_x_66:
[----:B------:R-:W-:Y:S01]  /*2730*/  BAR.SYNC.DEFER_BLOCKING 0x0 ;  /* 0x0000000000007b1d */ /* 0x000fe20000010000 */
[----:B------:R-:W-:Y:S02]  /*2740*/  ISETP.GE.U32.AND P0, PT, R6, R11, PT ;  /* 0x0000000b0600720c */ /* 0x000fe40003f06070 */
[----:B------:R-:W-:-:S05]  /*2750*/  IADD3 R3, PT, PT, R4, UR7, RZ ;  /* 0x0000000704037c10 */ /* 0x000fca000fffe0ff */
[----:B------:R-:W0:Y:S02]  /*2760*/  LDC R0, c[0x0][0x378] ;  /* 0x0000de00ff007b82 */ /* 0x000e240000000800 */
[----:B0-----:R-:W-:-:S04]  /*2770*/  IMAD R0, R3, R0, UR10 ;  /* 0x0000000a03007e24 */ /* 0x001fc8000f8e0200 */
[----:B------:R-:W-:Y:S05]  /*2780*/  @P0 EXIT ;  /* 0x000000000000094d */ /* 0x000fea0003800000 */
[----:B------:R-:W-:Y:S01]  /*2790*/  IMAD R5, R0, R11, RZ ;  /* 0x0000000b00057224 */ /* 0x000fe200078e02ff */
[----:B------:R-:W0:Y:S01]  /*27a0*/  LDCU UR4, c[0x0][0x360] ;  /* 0x00006c00ff0477ac */ /* 0x000e220008000800 */
[----:B------:R-:W1:Y:S05]  /*27b0*/  LDCU.64 UR6, c[0x0][0x380] ;  /* 0x00007000ff0677ac */ /* 0x000e6a0008000a00 */
.L_x_73:
[C---:B------:R-:W-:Y:S01]  /*27c0*/  IMAD R0, R6.reuse, 0x4, R7 ;  /* 0x0000000406007824 */ /* 0x040fe200078e0207 */
[----:B--2---:R-:W-:Y:S01]  /*27d0*/  IADD3 R3, P0, PT, R5, R6, RZ ;  /* 0x0000000605037210 */ /* 0x004fe20007f1e0ff */
[----:B0-----:R-:W-:-:S03]  /*27e0*/  VIADD R6, R6, UR4 ;  /* 0x0000000406067c36 */ /* 0x001fc60008000000 */
[----:B------:R-:W0:Y:S01]  /*27f0*/  LDS R9, [R0] ;  /* 0x0000000000097984 */ /* 0x000e220000000800 */
[----:B------:R-:W-:Y:S02]  /*2800*/  IADD3.X R4, PT, PT, RZ, RZ, RZ, P0, !PT ;  /* 0x000000ffff047210 */ /* 0x000fe400007fe4ff */
[----:B-1----:R-:W-:-:S04]  /*2810*/  LEA R2, P0, R3, UR6, 0x2 ;  /* 0x0000000603027c11 */ /* 0x002fc8000f8010ff */
[----:B------:R-:W-:Y:S02]  /*2820*/  LEA.HI.X R3, R3, UR7, R4, 0x2, P0 ;  /* 0x0000000703037c11 */ /* 0x000fe400080f1404 */
[----:B------:R-:W-:-:S03]  /*2830*/  ISETP.GE.U32.AND P0, PT, R6, R11, PT ;  /* 0x0000000b0600720c */ /* 0x000fc60003f06070 */
[----:B0-----:R2:W-:Y:S10]  /*2840*/  STG.E desc[UR8][R2.64], R9 ;  /* 0x0000000902007986 */ /* 0x0015f4000c101908 */
[----:B------:R-:W-:Y:S05]  /*2850*/  @!P0 BRA `(.L_x_73) ;  /* 0xfffffffc00d88947 */ /* 0x000fea000383ffff */
[----:B------:R-:W-:Y:S05]  /*2860*/  EXIT ;  /* 0x000000000000794d */ /* 0x000fea0003800000 */
        .weak           $__internal_1_$__cuda_sm20_rcp_rn_f32_slowpath
        .type           $__internal_1_$__cuda_sm20_rcp_rn_f32_slowpath,@function
        .size           $__internal_1_$__cuda_sm20_rcp_rn_f32_slowpath,(.L_x_114 - $__internal_1_$__cuda_sm20_rcp_rn_f32_slowpath)
$__internal_1_$__cuda_sm20_rcp_rn_f32_slowpath:
[----:B------:R-:W-:Y:S01]  /*2870*/  SHF.L.U32 R7, R14, 0x1, RZ ;  /* 0x000000010e077819 */ /* 0x000fe200000006ff */
[----:B------:R-:W-:-:S03]  /*2880*/  IMAD.MOV.U32 R0, RZ, RZ, R14 ;  /* 0x000000ffff007224 */ /* 0x000fc600078e000e */
[----:B------:R-:W-:-:S04]  /*2890*/  SHF.R.U32.HI R7, RZ, 0x18, R7 ;  /* 0x00000018ff077819 */ /* 0x000fc80000011607 */
[----:B------:R-:W-:-:S13]  /*28a0*/  ISETP.NE.U32.AND P0, PT, R7, RZ, PT ;  /* 0x000000ff0700720c */ /* 0x000fda0003f05070 */
[----:B------:R-:W-:Y:S05]  /*28b0*/  @P0 BRA `(.L_x_74) ;  /* 0x00000000002c0947 */ /* 0x000fea0003800000 */
[----:B------:R-:W-:-:S04]  /*28c0*/  SHF.L.U32 R7, R0, 0x1, RZ ;  /* 0x0000000100077819 */ /* 0x000fc800000006ff */
[----:B------:R-:W-:-:S13]  /*28d0*/  ISETP.NE.AND P0, PT, R7, RZ, PT ;  /* 0x000000ff0700720c */ /* 0x000fda0003f05270 */
[----:B------:R0:W1:Y:S01]  /*28e0*/  @!P0 MUFU.RCP R7, R0 ;  /* 0x0000000000078308 */ /* 0x0000620000001000 */
[----:B------:R-:W-:Y:S05]  /*28f0*/  @!P0 BRA `(.L_x_75) ;  /* 0x0000000000a48947 */ /* 0x000fea0003800000 */
[----:B------:R-:W-:-:S04]  /*2900*/  FFMA R11, R0, 1.84467440737095516160e+19, RZ ;  /* 0x5f800000000b7823 */ /* 0x000fc800000000ff */
[----:B0-----:R-:W1:Y:S02]  /*2910*/  MUFU.RCP R0, R11 ;  /* 0x0000000b00007308 */ /* 0x001e640000001000 */
[----:B-1----:R-:W-:-:S04]  /*2920*/  FFMA R7, R11, R0, -1 ;  /* 0xbf8000000b077423 */ /* 0x002fc80000000000 */
[----:B------:R-:W-:-:S04]  /*2930*/  FADD.FTZ R7, -R7, -RZ ;  /* 0x800000ff07077221 */ /* 0x000fc80000010100 */
[----:B------:R-:W-:-:S04]  /*2940*/  FFMA R0, R0, R7, R0 ;  /* 0x0000000700007223 */ /* 0x000fc80000000000 */
[----:B------:R-:W-:Y:S01]  /*2950*/  FFMA R7, R0, 1.84467440737095516160e+19, RZ ;  /* 0x5f80000000077823 */ /* 0x000fe200000000ff */
[----:B------:R-:W-:Y:S06]  /*2960*/  BRA `(.L_x_75) ;  /* 0x0000000000887947 */ /* 0x000fec0003800000 */
.L_x_74:
[----:B------:R-:W-:-:S05]  /*2970*/  VIADD R11, R7, 0xffffff03 ;  /* 0xffffff03070b7836 */ /* 0x000fca0000000000 */
[----:B------:R-:W-:-:S13]  /*2980*/  ISETP.GT.U32.AND P0, PT, R11, 0x1, PT ;  /* 0x000000010b00780c */ /* 0x000fda0003f04070 */
[----:B------:R-:W-:Y:S05]  /*2990*/  @P0 BRA `(.L_x_76) ;  /* 0x0000000000780947 */ /* 0x000fea0003800000 */
[----:B------:R-:W-:Y:S01]  /*29a0*/  LOP3.LUT R12, R0, 0x7fffff, RZ, 0xc0, !PT ;  /* 0x007fffff000c7812 */ /* 0x000fe200078ec0ff */
[----:B------:R-:W-:Y:S02]  /*29b0*/  HFMA2 R16, -RZ, RZ, 0, 1.78813934326171875e-07 ;  /* 0x00000003ff107431 */ /* 0x000fe400000001ff */
[----:B------:R-:W-:Y:S01]  /*29c0*/  VIADD R7, R7, 0xffffff04 ;  /* 0xffffff0407077836 */ /* 0x000fe20000000000 */
[----:B------:R-:W-:-:S04]  /*29d0*/  LOP3.LUT R12, R12, 0x3f800000, RZ, 0xfc, !PT ;  /* 0x3f8000000c0c7812 */ /* 0x000fc800078efcff */
[----:B------:R-:W0:Y:S01]  /*29e0*/  MUFU.RCP R13, R12 ;  /* 0x0000000c000d7308 */ /* 0x000e220000001000 */
[----:B------:R-:W-:Y:S01]  /*29f0*/  SHF.L.U32 R17, R16, R11, RZ ;  /* 0x0000000b10117219 */ /* 0x000fe200000006ff */
[----:B0-----:R-:W-:-:S04]  /*2a00*/  FFMA R14, R12, R13, -1 ;  /* 0xbf8000000c0e7423 */ /* 0x001fc8000000000d */
[----:B------:R-:W-:-:S04]  /*2a10*/  FADD.FTZ R14, -R14, -RZ ;  /* 0x800000ff0e0e7221 */ /* 0x000fc80000010100 */
[CCC-:B------:R-:W-:Y:S01]  /*2a20*/  FFMA.RM R15, R13.reuse, R14.reuse, R13.reuse ;  /* 0x0000000e0d0f7223 */ /* 0x1c0fe2000000400d */
[----:B------:R-:W-:-:S04]  /*2a30*/  FFMA.RP R14, R13, R14, R13 ;  /* 0x0000000e0d0e7223 */ /* 0x000fc8000000800d */
[C---:B------:R-:W-:Y:S02]  /*2a40*/  LOP3.LUT R13, R15.reuse, 0x7fffff, RZ, 0xc0, !PT ;  /* 0x007fffff0f0d7812 */ /* 0x040fe400078ec0ff */
[----:B------:R-:W-:Y:S02]  /*2a50*/  FSETP.NEU.FTZ.AND P0, PT, R15, R14, PT ;  /* 0x0000000e0f00720b */ /* 0x000fe40003f1d000 */
[----:B------:R-:W-:Y:S02]  /*2a60*/  LOP3.LUT R14, R13, 0x800000, RZ, 0xfc, !PT ;  /* 0x008000000d0e7812 */ /* 0x000fe400078efcff */
[----:B------:R-:W-:Y:S02]  /*2a70*/  SEL R13, RZ, 0xffffffff, !P0 ;  /* 0xffffffffff0d7807 */ /* 0x000fe40004000000 */
[----:B------:R-:W-:Y:S02]  /*2a80*/  LOP3.LUT R12, R17, R14, RZ, 0xc0, !PT ;  /* 0x0000000e110c7212 */ /* 0x000fe400078ec0ff */
[----:B------:R-:W-:Y:S01]  /*2a90*/  SHF.R.U32.HI R7, RZ, R7, R14 ;  /* 0x00000007ff077219 */ /* 0x000fe2000001160e */
[----:B------:R-:W-:Y:S01]  /*2aa0*/  IMAD.MOV R13, RZ, RZ, -R13 ;  /* 0x000000ffff0d7224 */ /* 0x000fe200078e0a0d */
[----:B------:R-:W-:-:S04]  /*2ab0*/  SHF.R.U32.HI R12, RZ, R11, R12 ;  /* 0x0000000bff0c7219 */ /* 0x000fc8000001160c */
[----:B------:R-:W-:Y:S02]  /*2ac0*/  LOP3.LUT P1, RZ, R13, R11, R14, 0xf8, !PT ;  /* 0x0000000b0dff7212 */ /* 0x000fe4000782f80e */
[C---:B------:R-:W-:Y:S02]  /*2ad0*/  LOP3.LUT P0, RZ, R12.reuse, 0x1, RZ, 0xc0, !PT ;  /* 0x000000010cff7812 */ /* 0x040fe4000780c0ff */
[----:B------:R-:W-:-:S04]  /*2ae0*/  LOP3.LUT P2, RZ, R12, 0x2, RZ, 0xc0, !PT ;  /* 0x000000020cff7812 */ /* 0x000fc8000784c0ff */
[----:B------:R-:W-:Y:S02]  /*2af0*/  PLOP3.LUT P0, PT, P0, P1, P2, 0xe0, 0x0 ;  /* 0x000000000000781c */ /* 0x000fe40000703c20 */
[----:B------:R-:W-:Y:S02]  /*2b00*/  LOP3.LUT P1, RZ, R0, 0x7fffff, RZ, 0xc0, !PT ;  /* 0x007fffff00ff7812 */ /* 0x000fe4000782c0ff */
[----:B------:R-:W-:-:S04]  /*2b10*/  SEL R11, RZ, 0x1, !P0 ;  /* 0x00000001ff0b7807 */ /* 0x000fc80004000000 */
[----:B------:R-:W-:-:S04]  /*2b20*/  IADD3 R11, PT, PT, -R11, RZ, RZ ;  /* 0x000000ff0b0b7210 */ /* 0x000fc80007ffe1ff */
[----:B------:R-:W-:-:S13]  /*2b30*/  ISETP.GE.AND P0, PT, R11, RZ, PT ;  /* 0x000000ff0b00720c */ /* 0x000fda0003f06270 */
[----:B------:R-:W-:-:S05]  /*2b40*/  @!P0 IADD3 R7, PT, PT, R7, 0x1, RZ ;  /* 0x0000000107078810 */ /* 0x000fca0007ffe0ff */
[----:B------:R-:W-:-:S05]  /*2b50*/  @!P1 IMAD.SHL.U32 R7, R7, 0x2, RZ ;  /* 0x0000000207079824 */ /* 0x000fca00078e00ff */
[----:B------:R-:W-:Y:S01]  /*2b60*/  LOP3.LUT R7, R7, 0x80000000, R0, 0xf8, !PT ;  /* 0x8000000007077812 */ /* 0x000fe200078ef800 */
[----:B------:R-:W-:Y:S06]  /*2b70*/  BRA `(.L_x_75) ;  /* 0x0000000000047947 */ /* 0x000fec0003800000 */
.L_x_76:
[----:B------:R2:W3:Y:S02]  /*2b80*/  MUFU.RCP R7, R0 ;  /* 0x0000000000077308 */ /* 0x0004e40000001000 */
.L_x_75:
[----:B------:R-:W-:-:S04]  /*2b90*/  MOV R11, 0x0 ;  /* 0x00000000000b7802 */ /* 0x000fc80000000f00 */
[----:B0123--:R-:W-:Y:S05]  /*2ba0*/  RET.REL.NODEC R10 `(paged_attention_v2_kernel) ;  /* 0xffffffd40a147950 */ /* 0x00ffea0003c3ffff */
.L_x_77:
        /* <DEDUP_REMOVED lines=13> */
.L_x_114:


//--------------------- .text.paged_attention_v1_kernel --------------------------
	.section	.text.paged_attention_v1_kernel,"ax",@progbits
	.align	128
        .global         paged_attention_v1_kernel
        .type           paged_attention_v1_kernel,@function
        .size           paged_attention_v1_kernel,(.L_x_115 - paged_attention_v1_kernel)
        .other          paged_attention_v1_kernel,@"STO_CUDA_ENTRY STV_DEFAULT"
paged_attention_v1_kernel:
.text.paged_attention_v1_kernel:
[----:B------:R-:W-:Y:S01]  /*0000*/  LDC R1, c[0x0][0x37c] ;  /* 0x0000df00ff017b82 */ /* 0x000fe20000000800 */
[----:B------:R-:W0:Y:S01]  /*0010*/  S2R R5, SR_CTAID.X ;  /* 0x0000000000057919 */ /* 0x000e220000002500 */
[----:B------:R-:W0:Y:S02]  /*0020*/  LDCU UR4, c[0x0][0x3b4] ;  /* 0x00007680ff0477ac */ /* 0x000e240008000800 */
[----:B0-----:R-:W-:-:S13]  /*0030*/  ISETP.GE.U32.AND P0, PT, R5, UR4, PT ;  /* 0x0000000405007c0c */ /* 0x001fda000bf06070 */
[----:B------:R-:W-:Y:S05]  /*0040*/  @P0 EXIT ;  /* 0x000000000000094d */ /* 0x000fea0003800000 */
[----:B------:R-:W0:Y:S01]  /*0050*/  LDC.64 R2, c[0x0][0x3a8] ;  /* 0x0000ea00ff027b82 */ /* 0x000e220000000a00 */
[----:B------:R-:W1:Y:S01]  /*0060*/  LDCU.64 UR8, c[0x0][0x358] ;  /* 0x00006b00ff0877ac */ /* 0x000e620008000a00 */
[----:B0-----:R-:W-:-:S05]  /*0070*/  IMAD.WIDE.U32 R2, R5, 0x4, R2 ;  /* 0x0000000405027825 */ /* 0x001fca00078e0002 */
[----:B-1----:R-:W2:Y:S02]  /*0080*/  LDG.E.CONSTANT R0, desc[UR8][R2.64] ;  /* 0x0000000802007981 */ /* 0x002ea4000c1e9900 */
[----:B--2---:R-:W-:-:S13]  /*0090*/  ISETP.GE.AND P0, PT, R0, 0x1, PT ;  /* 0x000000010000780c */ /* 0x004fda0003f06270 */
[----:B------:R-:W-:Y:S05]  /*00a0*/  @!P0 EXIT ;  /* 0x000000000000894d */ /* 0x000fea0003800000 */
[----:B------:R-:W0:Y:S01]  /*00b0*/  S2R R3, SR_TID.X ;  /* 0x0000000000037919 */ /* 0x000e220000002100 */
[----:B------:R-:W1:Y:S01]  /*00c0*/  LDC.64 R10, c[0x0][0x3b8] ;  /* 0x0000ee00ff0a7b82 */ /* 0x000e620000000a00 */
[----:B------:R-:W2:Y:S01]  /*00d0*/  LDCU UR5, c[0x0][0x3c4] ;  /* 0x00007880ff0577ac */ /* 0x000ea20008000800 */
[----:B------:R-:W-:Y:S01]  /*00e0*/  BSSY.RECONVERGENT B0, `(.L_x_78) ;  /* 0x00000b6000007945 */ /* 0x000fe20003800200 */
[----:B------:R-:W3:Y:S05]  /*00f0*/  LDCU.64 UR6, c[0x0][0x390] ;  /* 0x00007200ff0677ac */ /* 0x000eea0008000a00 */
[----:B------:R-:W4:Y:S08]  /*0100*/  S2UR UR4, SR_CTAID.Y ;  /* 0x00000000000479c3 */ /* 0x000f300000002600 */
[----:B------:R-:W5:Y:S01]  /*0110*/  LDC.64 R16, c[0x0][0x3a0] ;  /* 0x0000e800ff107b82 */ /* 0x000f620000000a00 */
[----:B-1----:R-:W-:-:S02]  /*0120*/  IMAD R2, R5, R10, RZ ;  /* 0x0000000a05027224 */ /* 0x002fc400078e02ff */
[----:B--2---:R-:W-:Y:S02]  /*0130*/  IMAD R5, R5, UR5, RZ ;  /* 0x0000000505057c24 */ /* 0x004fe4000f8e02ff */
[----:B------:R-:W-:Y:S01]  /*0140*/  IMAD R7, R2, R11, RZ ;  /* 0x0000000b02077224 */ /* 0x000fe200078e02ff */
[----:B0-----:R-:W-:Y:S01]  /*0150*/  ISETP.GE.U32.AND P0, PT, R3, R0, PT ;  /* 0x000000000300720c */ /* 0x001fe20003f06070 */
        /* <DEDUP_REMOVED lines=12> */
[----:B------:R-:W-:-:S03]  /*0220*/  IMAD.MOV.U32 R9, RZ, RZ, R3 ;  /* 0x000000ffff097224 */ /* 0x000fc600078e0003 */
[----:B------:R-:W-:Y:S02]  /*0230*/  VIADD R8, R7, 0x10 ;  /* 0x0000001007087836 */ /* 0x000fe40000000000 */
[----:B--2---:R-:W-:-:S03]  /*0240*/  FMUL R7, RZ, UR4 ;  /* 0x00000004ff077c20 */ /* 0x004fc60008400000 */
[----:B-1----:R-:W-:-:S07]  /*0250*/  LEA R8, R11, R8, 0x18 ;  /* 0x000000080b087211 */ /* 0x002fce00078ec0ff */
.L_x_82:
[----:B------:R-:W-:Y:S01]  /*0260*/  LEA R10, R9, R8, 0x2 ;  /* 0x00000008090a7211 */ /* 0x000fe200078e10ff */
[----:B0-----:R-:W-:-:S04]  /*0270*/  IMAD.IADD R9, R5, 0x1, R9 ;  /* 0x0000000105097824 */ /* 0x001fc800078e0209 */
[----:B------:R1:W-:Y:S01]  /*0280*/  STS [R10], R7 ;  /* 0x000000070a007388 */ /* 0x0003e20000000800 */
[----:B------:R-:W-:-:S13]  /*0290*/  ISETP.GE.AND P0, PT, R9, R0, PT ;  /* 0x000000000900720c */ /* 0x000fda0003f06270 */
[----:B-1----:R-:W-:Y:S05]  /*02a0*/  @!P0 BRA `(.L_x_82) ;  /* 0xfffffffc00ec8947 */ /* 0x002fea000383ffff */
[----:B------:R-:W-:Y:S05]  /*02b0*/  BSYNC.RECONVERGENT B1 ;  /* 0x0000000000017941 */ /* 0x000fea0003800200 */
.L_x_81:
[----:B------:R-:W-:Y:S05]  /*02c0*/  BRA `(.L_x_79) ;  /* 0x00000008005c7947 */ /* 0x000fea0003800000 */
.L_x_80:
[----:B------:R-:W1:Y:S01]  /*02d0*/  LDCU UR4, c[0x0][0x3c0] ;  /* 0x00007800ff0477ac */ /* 0x000e620008000800 */
[----:B------:R-:W-:Y:S01]  /*02e0*/  IMAD R9, R10, R11, RZ ;  /* 0x0000000b0a097224 */ /* 0x000fe200078e02ff */
[----:B------:R-:W-:Y:S01]  /*02f0*/  LOP3.LUT R7, R11, 0x7, RZ, 0xc0, !PT ;  /* 0x000000070b077812 */ /* 0x000fe200078ec0ff */
[----:B------:R-:W-:Y:S02]  /*0300*/  IMAD.MOV.U32 R8, RZ, RZ, R3 ;  /* 0x000000ffff087224 */ /* 0x000fe400078e0003 */
[----:B-1----:R-:W-:-:S07]  /*0310*/  IMAD R9, R9, UR4, RZ ;  /* 0x0000000409097c24 */ /* 0x002fce000f8e02ff */
.L_x_87:
[----:B------:R-:W1:Y:S01]  /*0320*/  LDCU UR4, c[0x0][0x3c0] ;  /* 0x00007800ff0477ac */ /* 0x000e620008000800 */
[----:B------:R-:W2:Y:S01]  /*0330*/  LDC R18, c[0x0][0x3bc] ;  /* 0x0000ef00ff127b82 */ /* 0x000ea20000000800 */
        /* <DEDUP_REMOVED lines=9> */
[----:B------:R-:W-:-:S04]  /*03d0*/  IMAD.HI.U32 R13, R11, R8, RZ ;  /* 0x000000080b0d7227 */ /* 0x000fc800078e00ff */
[----:B------:R-:W-:-:S04]  /*03e0*/  IMAD.MOV R11, RZ, RZ, -R13 ;  /* 0x000000ffff0b7224 */ /* 0x000fc800078e0a0d */
[----:B------:R-:W-:-:S05]  /*03f0*/  IMAD R11, R11, UR4, R8 ;  /* 0x000000040b0b7c24 */ /* 0x000fca000f8e0208 */
[----:B------:R-:W-:-:S13]  /*0400*/  ISETP.GE.U32.AND P0, PT, R11, UR4, PT ;  /* 0x000000040b007c0c */ /* 0x000fda000bf06070 */
[----:B------:R-:W-:Y:S01]  /*0410*/  @P0 VIADD R11, R11, -UR4 ;  /* 0x800000040b0b0c36 */ /* 0x000fe20008000000 */
[----:B------:R-:W-:-:S04]  /*0420*/  @P0 IADD3 R13, PT, PT, R13, 0x1, RZ ;  /* 0x000000010d0d0810 */ /* 0x000fc80007ffe0ff */
[----:B------:R-:W-:-:S13]  /*0430*/  ISETP.GE.U32.AND P1, PT, R11, UR4, PT ;  /* 0x000000040b007c0c */ /* 0x000fda000bf26070 */
[----:B------:R-:W-:Y:S01]  /*0440*/  @P1 VIADD R13, R13, 0x1 ;  /* 0x000000010d0d1836 */ /* 0x000fe20000000000 */
[----:B------:R-:W-:-:S05]  /*0450*/  @!P2 LOP3.LUT R13, RZ, UR4, RZ, 0x33, !PT ;  /* 0x00000004ff0dac12 */ /* 0x000fca000f8e33ff */
[----:B------:R-:W-:-:S06]  /*0460*/  IMAD.WIDE R10, R13, 0x4, R16 ;  /* 0x000000040d0a7825 */ /* 0x000fcc00078e0210 */
[----:B------:R-:W3:Y:S01]  /*0470*/  LDG.E.CONSTANT R10, desc[UR8][R10.64] ;  /* 0x000000080a0a7981 */ /* 0x000ee2000c1e9900 */
[----:B------:R-:W-:Y:S01]  /*0480*/  IMAD.MOV R13, RZ, RZ, -R13 ;  /* 0x000000ffff0d7224 */ /* 0x000fe200078e0a0d */
[----:B--2---:R-:W-:Y:S01]  /*0490*/  ISETP.GE.U32.AND P0, PT, R18, 0x8, PT ;  /* 0x000000081200780c */ /* 0x004fe20003f06070 */
[----:B------:R-:W-:Y:S02]  /*04a0*/  IMAD R12, R6, UR4, RZ ;  /* 0x00000004060c7c24 */ /* 0x000fe4000f8e02ff */
[----:B------:R-:W-:Y:S02]  /*04b0*/  HFMA2 R23, -RZ, RZ, 0, 0 ;  /* 0x00000000ff177431 */ /* 0x000fe400000001ff */
[----:B------:R-:W-:Y:S02]  /*04c0*/  IMAD R13, R13, UR4, R8 ;  /* 0x000000040d0d7c24 */ /* 0x000fe4000f8e0208 */
[----:B------:R-:W-:Y:S02]  /*04d0*/  IMAD.MOV.U32 R21, RZ, RZ, RZ ;  /* 0x000000ffff157224 */ /* 0x000fe400078e00ff */
[----:B------:R-:W-:-:S02]  /*04e0*/  IMAD R13, R13, R18, RZ ;  /* 0x000000120d0d7224 */ /* 0x000fc400078e02ff */
[----:B---3--:R-:W-:-:S05]  /*04f0*/  IMAD R22, R9, R10, RZ ;  /* 0x0000000a09167224 */ /* 0x008fca00078e02ff */
[----:B------:R-:W-:-:S04]  /*0500*/  IADD3 R22, P1, P2, R22, R13, R12 ;  /* 0x0000000d16167210 */ /* 0x000fc80007a3e00c */
[----:B------:R-:W-:Y:S01]  /*0510*/  IADD3.X R20, PT, PT, RZ, RZ, RZ, P1, P2 ;  /* 0x000000ffff147210 */ /* 0x000fe20000fe44ff */
[----:B------:R-:W-:Y:S08]  /*0520*/  @!P0 BRA `(.L_x_83) ;  /* 0x00000000009c8947 */ /* 0x000ff00003800000 */
[----:B------:R-:W-:Y:S01]  /*0530*/  IMAD.MOV.U32 R21, RZ, RZ, RZ ;  /* 0x000000ffff157224 */ /* 0x000fe200078e00ff */
[----:B------:R-:W-:Y:S01]  /*0540*/  LOP3.LUT R23, R18, 0xfffffff8, RZ, 0xc0, !PT ;  /* 0xfffffff812177812 */ /* 0x000fe200078ec0ff */
[----:B------:R-:W-:-:S07]  /*0550*/  IMAD.MOV.U32 R15, RZ, RZ, RZ ;  /* 0x000000ffff0f7224 */ /* 0x000fce00078e00ff */
.L_x_84:
[----:B------:R-:W1:Y:S01]  /*0560*/  LDC.64 R10, c[0x0][0x388] ;  /* 0x0000e200ff0a7b82 */ /* 0x000e620000000a00 */
[C---:B------:R-:W-:Y:S02]  /*0570*/  IADD3 R19, P0, PT, R15.reuse, R2, RZ ;  /* 0x000000020f137210 */ /* 0x040fe40007f1e0ff */
[----:B------:R-:W-:-:S03]  /*0580*/  IADD3 R13, P1, PT, R15, R22, RZ ;  /* 0x000000160f0d7210 */ /* 0x000fc60007f3e0ff */
[----:B------:R-:W-:Y:S01]  /*0590*/  IMAD.X R24, RZ, RZ, R4, P0 ;  /* 0x000000ffff187224 */ /* 0x000fe200000e0604 */
[----:B------:R-:W-:Y:S02]  /*05a0*/  IADD3.X R14, PT, PT, RZ, R20, RZ, P1, !PT ;  /* 0x00000014ff0e7210 */ /* 0x000fe40000ffe4ff */
[----:B------:R-:W-:-:S04]  /*05b0*/  LEA R12, P1, R13, UR6, 0x2 ;  /* 0x000000060d0c7c11 */ /* 0x000fc8000f8210ff */
[----:B------:R-:W-:-:S05]  /*05c0*/  LEA.HI.X R13, R13, UR7, R14, 0x2, P1 ;  /* 0x000000070d0d7c11 */ /* 0x000fca00088f140e */
[----:B------:R-:W2:Y:S04]  /*05d0*/  LDG.E.CONSTANT R27, desc[UR8][R12.64+0x14] ;  /* 0x000014080c1b7981 */ /* 0x000ea8000c1e9900 */
[----:B------:R-:W3:Y:S01]  /*05e0*/  LDG.E.CONSTANT R28, desc[UR8][R12.64+0x18] ;  /* 0x000018080c1c7981 */ /* 0x000ee2000c1e9900 */
[----:B-1----:R-:W-:-:S03]  /*05f0*/  LEA R10, P0, R19, R10, 0x2 ;  /* 0x0000000a130a7211 */ /* 0x002fc600078010ff */
[----:B------:R-:W4:Y:S01]  /*0600*/  LDG.E.CONSTANT R29, desc[UR8][R12.64+0x1c] ;  /* 0x00001c080c1d7981 */ /* 0x000f22000c1e9900 */
[----:B------:R-:W-:-:S03]  /*0610*/  LEA.HI.X R11, R19, R11, R24, 0x2, P0 ;  /* 0x0000000b130b7211 */ /* 0x000fc600000f1418 */
[----:B------:R-:W5:Y:S04]  /*0620*/  LDG.E.CONSTANT R19, desc[UR8][R12.64] ;  /* 0x000000080c137981 */ /* 0x000f68000c1e9900 */
[----:B------:R-:W5:Y:S04]  /*0630*/  LDG.E.CONSTANT R14, desc[UR8][R10.64] ;  /* 0x000000080a0e7981 */ /* 0x000f68000c1e9900 */
[----:B------:R-:W2:Y:S04]  /*0640*/  LDG.E.CONSTANT R24, desc[UR8][R12.64+0x4] ;  /* 0x000004080c187981 */ /* 0x000ea8000c1e9900 */
[----:B------:R-:W2:Y:S04]  /*0650*/  LDG.E.CONSTANT R25, desc[UR8][R10.64+0x4] ;  /* 0x000004080a197981 */ /* 0x000ea8000c1e9900 */
[----:B------:R-:W3:Y:S01]  /*0660*/  LDG.E.CONSTANT R26, desc[UR8][R10.64+0x10] ;  /* 0x000010080a1a7981 */ /* 0x000ee2000c1e9900 */
[----:B-----5:R-:W-:-:S03]  /*0670*/  FFMA R14, R14, R19, R21 ;  /* 0x000000130e0e7223 */ /* 0x020fc60000000015 */
[----:B------:R-:W5:Y:S04]  /*0680*/  LDG.E.CONSTANT R21, desc[UR8][R12.64+0x8] ;  /* 0x000008080c157981 */ /* 0x000f68000c1e9900 */
[----:B------:R-:W5:Y:S01]  /*0690*/  LDG.E.CONSTANT R19, desc[UR8][R10.64+0x8] ;  /* 0x000008080a137981 */ /* 0x000f62000c1e9900 */
[----:B--2---:R-:W-:-:S03]  /*06a0*/  FFMA R14, R25, R24, R14 ;  /* 0x00000018190e7223 */ /* 0x004fc6000000000e */
[----:B------:R-:W2:Y:S04]  /*06b0*/  LDG.E.CONSTANT R25, desc[UR8][R12.64+0xc] ;  /* 0x00000c080c197981 */ /* 0x000ea8000c1e9900 */
[----:B------:R-:W2:Y:S01]  /*06c0*/  LDG.E.CONSTANT R24, desc[UR8][R10.64+0xc] ;  /* 0x00000c080a187981 */ /* 0x000ea2000c1e9900 */
[----:B-----5:R-:W-:-:S03]  /*06d0*/  FFMA R19, R19, R21, R14 ;  /* 0x0000001513137223 */ /* 0x020fc6000000000e */
[----:B------:R-:W3:Y:S04]  /*06e0*/  LDG.E.CONSTANT R14, desc[UR8][R12.64+0x10] ;  /* 0x000010080c0e7981 */ /* 0x000ee8000c1e9900 */
[----:B------:R-:W4:Y:S01]  /*06f0*/  LDG.E.CONSTANT R21, desc[UR8][R10.64+0x1c] ;  /* 0x00001c080a157981 */ /* 0x000f22000c1e9900 */
[----:B--2---:R-:W-:-:S03]  /*0700*/  FFMA R25, R24, R25, R19 ;  /* 0x0000001918197223 */ /* 0x004fc60000000013 */
[----:B------:R-:W2:Y:S04]  /*0710*/  LDG.E.CONSTANT R24, desc[UR8][R10.64+0x14] ;  /* 0x000014080a187981 */ /* 0x000ea8000c1e9900 */
[----:B------:R-:W5:Y:S01]  /*0720*/  LDG.E.CONSTANT R19, desc[UR8][R10.64+0x18] ;  /* 0x000018080a137981 */ /* 0x000f62000c1e9900 */
[----:B------:R-:W-:-:S05]  /*0730*/  VIADD R15, R15, 0x8 ;  /* 0x000000080f0f7836 */ /* 0x000fca0000000000 */
[----:B------:R-:W-:Y:S01]  /*0740*/  ISETP.NE.AND P0, PT, R15, R23, PT ;  /* 0x000000170f00720c */ /* 0x000fe20003f05270 */
[----:B---3--:R-:W-:-:S04]  /*0750*/  FFMA R25, R26, R14, R25 ;  /* 0x0000000e1a197223 */ /* 0x008fc80000000019 */
[----:B--2---:R-:W-:-:S04]  /*0760*/  FFMA R24, R24, R27, R25 ;  /* 0x0000001b18187223 */ /* 0x004fc80000000019 */
[----:B-----5:R-:W-:-:S04]  /*0770*/  FFMA R24, R19, R28, R24 ;  /* 0x0000001c13187223 */ /* 0x020fc80000000018 */
[----:B----4-:R-:W-:Y:S01]  /*0780*/  FFMA R21, R21, R29, R24 ;  /* 0x0000001d15157223 */ /* 0x010fe20000000018 */
[----:B------:R-:W-:Y:S06]  /*0790*/  @P0 BRA `(.L_x_84) ;  /* 0xfffffffc00700947 */ /* 0x000fec000383ffff */
.L_x_83:
[----:B------:R-:W-:-:S13]  /*07a0*/  ISETP.NE.AND P0, PT, R7, RZ, PT ;  /* 0x000000ff0700720c */ /* 0x000fda0003f05270 */
[----:B------:R-:W-:Y:S05]  /*07b0*/  @!P0 BRA `(.L_x_85) ;  /* 0x0000000000f48947 */ /* 0x000fea0003800000 */
[----:B------:R-:W-:-:S05]  /*07c0*/  VIADD R10, R7, 0xffffffff ;  /* 0xffffffff070a7836 */ /* 0x000fca0000000000 */
[----:B------:R-:W-:-:S13]  /*07d0*/  ISETP.GE.U32.AND P0, PT, R10, 0x3, PT ;  /* 0x000000030a00780c */ /* 0x000fda0003f06070 */
[----:B------:R-:W-:Y:S05]  /*07e0*/  @!P0 BRA `(.L_x_86) ;  /* 0x00000000005c8947 */ /* 0x000fea0003800000 */
[----:B------:R-:W1:Y:S01]  /*07f0*/  LDC.64 R10, c[0x0][0x388] ;  /* 0x0000e200ff0a7b82 */ /* 0x000e620000000a00 */
[----:B------:R-:W2:Y:S01]  /*0800*/  LDCU.64 UR4, c[0x0][0x390] ;  /* 0x00007200ff0477ac */ /* 0x000ea20008000a00 */
[C---:B------:R-:W-:Y:S02]  /*0810*/  IADD3 R15, P0, PT, R23.reuse, R2, RZ ;  /* 0x00000002170f7210 */ /* 0x040fe40007f1e0ff */
[----:B------:R-:W-:-:S03]  /*0820*/  IADD3 R13, P1, PT, R23, R22, RZ ;  /* 0x00000016170d7210 */ /* 0x000fc60007f3e0ff */
[----:B------:R-:W-:Y:S01]  /*0830*/  IMAD.X R24, RZ, RZ, R4, P0 ;  /* 0x000000ffff187224 */ /* 0x000fe200000e0604 */
[----:B------:R-:W-:Y:S02]  /*0840*/  IADD3.X R14, PT, PT, RZ, R20, RZ, P1, !PT ;  /* 0x00000014ff0e7210 */ /* 0x000fe40000ffe4ff */
[----:B--2---:R-:W-:-:S04]  /*0850*/  LEA R12, P1, R13, UR4, 0x2 ;  /* 0x000000040d0c7c11 */ /* 0x004fc8000f8210ff */
[----:B------:R-:W-:Y:S02]  /*0860*/  LEA.HI.X R13, R13, UR5, R14, 0x2, P1 ;  /* 0x000000050d0d7c11 */ /* 0x000fe400088f140e */
[----:B-1----:R-:W-:-:S03]  /*0870*/  LEA R10, P0, R15, R10, 0x2 ;  /* 0x0000000a0f0a7211 */ /* 0x002fc600078010ff */
[----:B------:R-:W2:Y:S01]  /*0880*/  LDG.E.CONSTANT R19, desc[UR8][R12.64+0x4] ;  /* 0x000004080c137981 */ /* 0x000ea2000c1e9900 */
[----:B------:R-:W-:-:S03]  /*0890*/  LEA.HI.X R11, R15, R11, R24, 0x2, P0 ;  /* 0x0000000b0f0b7211 */ /* 0x000fc600000f1418 */
[----:B------:R-:W3:Y:S04]  /*08a0*/  LDG.E.CONSTANT R15, desc[UR8][R12.64] ;  /* 0x000000080c0f7981 */ /* 0x000ee8000c1e9900 */
[----:B------:R-:W3:Y:S04]  /*08b0*/  LDG.E.CONSTANT R24, desc[UR8][R10.64] ;  /* 0x000000080a187981 */ /* 0x000ee8000c1e9900 */
[----:B------:R-:W2:Y:S04]  /*08c0*/  LDG.E.CONSTANT R26, desc[UR8][R10.64+0x4] ;  /* 0x000004080a1a7981 */ /* 0x000ea8000c1e9900 */
[----:B------:R-:W4:Y:S04]  /*08d0*/  LDG.E.CONSTANT R14, desc[UR8][R12.64+0x8] ;  /* 0x000008080c0e7981 */ /* 0x000f28000c1e9900 */
[----:B------:R-:W4:Y:S04]  /*08e0*/  LDG.E.CONSTANT R28, desc[UR8][R10.64+0x8] ;  /* 0x000008080a1c7981 */ /* 0x000f28000c1e9900 */
[----:B------:R-:W5:Y:S04]  /*08f0*/  LDG.E.CONSTANT R27, desc[UR8][R12.64+0xc] ;  /* 0x00000c080c1b7981 */ /* 0x000f68000c1e9900 */
[----:B------:R-:W5:Y:S01]  /*0900*/  LDG.E.CONSTANT R25, desc[UR8][R10.64+0xc] ;  /* 0x00000c080a197981 */ /* 0x000f62000c1e9900 */
[----:B------:R-:W-:-:S02]  /*0910*/  VIADD R23, R23, 0x4 ;  /* 0x0000000417177836 */ /* 0x000fc40000000000 */
[----:B---3--:R-:W-:-:S04]  /*0920*/  FFMA R15, R24, R15, R21 ;  /* 0x0000000f180f7223 */ /* 0x008fc80000000015 */
[----:B--2---:R-:W-:-:S04]  /*0930*/  FFMA R15, R26, R19, R15 ;  /* 0x000000131a0f7223 */ /* 0x004fc8000000000f */
[----:B----4-:R-:W-:-:S04]  /*0940*/  FFMA R14, R28, R14, R15 ;  /* 0x0000000e1c0e7223 */ /* 0x010fc8000000000f */
[----:B-----5:R-:W-:-:S07]  /*0950*/  FFMA R21, R25, R27, R14 ;  /* 0x0000001b19157223 */ /* 0x020fce000000000e */
.L_x_86:
[----:B------:R-:W-:-:S13]  /*0960*/  LOP3.LUT P0, R10, R18, 0x3, RZ, 0xc0, !PT ;  /* 0x00000003120a7812 */ /* 0x000fda000780c0ff */
[----:B------:R-:W-:Y:S05]  /*0970*/  @!P0 BRA `(.L_x_85) ;  /* 0x0000000000848947 */ /* 0x000fea0003800000 */
[----:B------:R-:W-:Y:S02]  /*0980*/  ISETP.NE.AND P1, PT, R10, 0x1, PT ;  /* 0x000000010a00780c */ /* 0x000fe40003f25270 */
[----:B------:R-:W-:-:S04]  /*0990*/  LOP3.LUT R18, R18, 0x1, RZ, 0xc0, !PT ;  /* 0x0000000112127812 */ /* 0x000fc800078ec0ff */
[----:B------:R-:W-:-:S07]  /*09a0*/  ISETP.NE.U32.AND P0, PT, R18, 0x1, PT ;  /* 0x000000011200780c */ /* 0x000fce0003f05070 */
[----:B------:R-:W1:Y:S01]  /*09b0*/  @P1 LDC.64 R14, c[0x0][0x388] ;  /* 0x0000e200ff0e1b82 */ /* 0x000e620000000a00 */
[----:B------:R-:W-:-:S05]  /*09c0*/  @P1 IADD3 R12, P2, PT, R23, R2, RZ ;  /* 0x00000002170c1210 */ /* 0x000fca0007f5e0ff */
[----:B------:R-:W-:Y:S02]  /*09d0*/  @P1 IMAD.X R13, RZ, RZ, R4, P2 ;  /* 0x000000ffff0d1224 */ /* 0x000fe400010e0604 */
[----:B------:R-:W2:Y:S08]  /*09e0*/  @P1 LDC.64 R10, c[0x0][0x390] ;  /* 0x0000e400ff0a1b82 */ /* 0x000eb00000000a00 */
[----:B------:R-:W3:Y:S01]  /*09f0*/  @!P0 LDC.64 R18, c[0x0][0x388] ;  /* 0x0000e200ff128b82 */ /* 0x000ee20000000a00 */
[----:B-1----:R-:W-:-:S04]  /*0a00*/  @P1 LEA R14, P2, R12, R14, 0x2 ;  /* 0x0000000e0c0e1211 */ /* 0x002fc800078410ff */
[----:B------:R-:W-:-:S03]  /*0a10*/  @P1 LEA.HI.X R15, R12, R15, R13, 0x2, P2 ;  /* 0x0000000f0c0f1211 */ /* 0x000fc600010f140d */
[----:B------:R-:W1:Y:S01]  /*0a20*/  @!P0 LDC.64 R12, c[0x0][0x390] ;  /* 0x0000e400ff0c8b82 */ /* 0x000e620000000a00 */
[C---:B------:R-:W-:Y:S02]  /*0a30*/  @P1 IADD3 R24, P2, PT, R23.reuse, R22, RZ ;  /* 0x0000001617181210 */ /* 0x040fe40007f5e0ff */
[----:B------:R-:W-:Y:S02]  /*0a40*/  @P1 IADD3 R23, PT, PT, R23, 0x2, RZ ;  /* 0x0000000217171810 */ /* 0x000fe40007ffe0ff */
[----:B--2---:R-:W-:Y:S01]  /*0a50*/  @P1 LEA R10, P3, R24, R10, 0x2 ;  /* 0x0000000a180a1211 */ /* 0x004fe200078610ff */
[----:B------:R-:W-:-:S05]  /*0a60*/  @P1 IMAD.X R25, RZ, RZ, R20, P2 ;  /* 0x000000ffff191224 */ /* 0x000fca00010e0614 */
[----:B------:R-:W-:Y:S02]  /*0a70*/  @P1 LEA.HI.X R11, R24, R11, R25, 0x2, P3 ;  /* 0x0000000b180b1211 */ /* 0x000fe400018f1419 */
[C---:B------:R-:W-:Y:S02]  /*0a80*/  @!P0 IADD3 R24, P2, PT, R23.reuse, R2, RZ ;  /* 0x0000000217188210 */ /* 0x040fe40007f5e0ff */
[----:B------:R-:W-:-:S03]  /*0a90*/  @!P0 IADD3 R22, P3, PT, R23, R22, RZ ;  /* 0x0000001617168210 */ /* 0x000fc60007f7e0ff */
[----:B------:R-:W-:Y:S01]  /*0aa0*/  @!P0 IMAD.X R23, RZ, RZ, R4, P2 ;  /* 0x000000ffff178224 */ /* 0x000fe200010e0604 */
[----:B---3--:R-:W-:Y:S01]  /*0ab0*/  @!P0 LEA R18, P2, R24, R18, 0x2 ;  /* 0x0000001218128211 */ /* 0x008fe200078410ff */
[----:B------:R-:W-:-:S03]  /*0ac0*/  @!P0 IMAD.X R20, RZ, RZ, R20, P3 ;  /* 0x000000ffff148224 */ /* 0x000fc600018e0614 */
[----:B------:R-:W-:Y:S02]  /*0ad0*/  @!P0 LEA.HI.X R19, R24, R19, R23, 0x2, P2 ;  /* 0x0000001318138211 */ /* 0x000fe400010f1417 */
[C---:B-1----:R-:W-:Y:S01]  /*0ae0*/  @!P0 LEA R12, P2, R22.reuse, R12, 0x2 ;  /* 0x0000000c160c8211 */ /* 0x042fe200078410ff */
[----:B------:R-:W2:Y:S04]  /*0af0*/  @P1 LDG.E.CONSTANT R24, desc[UR8][R14.64] ;  /* 0x000000080e181981 */ /* 0x000ea8000c1e9900 */
[----:B------:R-:W2:Y:S01]  /*0b00*/  @P1 LDG.E.CONSTANT R23, desc[UR8][R10.64] ;  /* 0x000000080a171981 */ /* 0x000ea2000c1e9900 */
[----:B------:R-:W-:-:S03]  /*0b10*/  @!P0 LEA.HI.X R13, R22, R13, R20, 0x2, P2 ;  /* 0x0000000d160d8211 */ /* 0x000fc600010f1414 */
[----:B------:R-:W3:Y:S04]  /*0b20*/  @P1 LDG.E.CONSTANT R20, desc[UR8][R14.64+0x4] ;  /* 0x000004080e141981 */ /* 0x000ee8000c1e9900 */
[----:B------:R-:W3:Y:S04]  /*0b30*/  @P1 LDG.E.CONSTANT R22, desc[UR8][R10.64+0x4] ;  /* 0x000004080a161981 */ /* 0x000ee8000c1e9900 */
[----:B------:R-:W4:Y:S04]  /*0b40*/  @!P0 LDG.E.CONSTANT R18, desc[UR8][R18.64] ;  /* 0x0000000812128981 */ /* 0x000f28000c1e9900 */
[----:B------:R-:W4:Y:S01]  /*0b50*/  @!P0 LDG.E.CONSTANT R12, desc[UR8][R12.64] ;  /* 0x000000080c0c8981 */ /* 0x000f22000c1e9900 */
[----:B--2---:R-:W-:-:S04]  /*0b60*/  @P1 FFMA R23, R24, R23, R21 ;  /* 0x0000001718171223 */ /* 0x004fc80000000015 */
[----:B---3--:R-:W-:-:S04]  /*0b70*/  @P1 FFMA R21, R20, R22, R23 ;  /* 0x0000001614151223 */ /* 0x008fc80000000017 */
[----:B----4-:R-:W-:-:S07]  /*0b80*/  @!P0 FFMA R21, R18, R12, R21 ;  /* 0x0000000c12158223 */ /* 0x010fce0000000015 */
.L_x_85:
[----:B------:R-:W1:Y:S01]  /*0b90*/  S2UR UR5, SR_CgaCtaId ;  /* 0x00000000000579c3 */ /* 0x000e620000008800 */
[----:B------:R-:W2:Y:S01]  /*0ba0*/  LDCU UR10, c[0x0][0x3b0] ;  /* 0x00007600ff0a77ac */ /* 0x000ea20008000800 */
[----:B------:R-:W-:Y:S02]  /*0bb0*/  UMOV UR4, 0x400 ;  /* 0x0000040000047882 */ /* 0x000fe40000000000 */
[----:B------:R-:W-:Y:S01]  /*0bc0*/  UIADD3 UR4, UPT, UPT, UR4, 0x10, URZ ;  /* 0x0000001004047890 */ /* 0x000fe2000fffe0ff */
[----:B--2---:R-:W-:-:S03]  /*0bd0*/  FMUL R21, R21, UR10 ;  /* 0x0000000a15157c20 */ /* 0x004fc60008400000 */
[----:B-1----:R-:W-:-:S06]  /*0be0*/  ULEA UR4, UR5, UR4, 0x18 ;  /* 0x0000000405047291 */ /* 0x002fcc000f8ec0ff */
[----:B------:R-:W-:Y:S01]  /*0bf0*/  LEA R10, R8, UR4, 0x2 ;  /* 0x00000004080a7c11 */ /* 0x000fe2000f8e10ff */
[----:B0-----:R-:W-:-:S04]  /*0c00*/  IMAD.IADD R8, R5, 0x1, R8 ;  /* 0x0000000105087824 */ /* 0x001fc800078e0208 */
[----:B------:R1:W-:Y:S01]  /*0c10*/  STS [R10], R21 ;  /* 0x000000150a007388 */ /* 0x0003e20000000800 */
[----:B------:R-:W-:-:S13]  /*0c20*/  ISETP.GE.AND P0, PT, R8, R0, PT ;  /* 0x000000000800720c */ /* 0x000fda0003f06270 */
[----:B-1----:R-:W-:Y:S05]  /*0c30*/  @!P0 BRA `(.L_x_87) ;  /* 0xfffffff400b88947 */ /* 0x002fea000383ffff */
.L_x_79:
[----:B------:R-:W-:Y:S05]  /*0c40*/  BSYNC.RECONVERGENT B0 ;  /* 0x0000000000007941 */ /* 0x000fea0003800200 */
.L_x_78:
[----:B------:R-:W-:Y:S01]  /*0c50*/  BAR.SYNC.DEFER_BLOCKING 0x0 ;  /* 0x0000000000007b1d */ /* 0x000fe20000010000 */
[----:B------:R-:W-:Y:S02]  /*0c60*/  ISETP.GE.U32.AND P0, PT, R3, R0, PT ;  /* 0x000000000300720c */ /* 0x000fe40003f06070 */
[----:B------:R-:W-:-:S03]  /*0c70*/  MOV R7, 0xd01502f9 ;  /* 0xd01502f900077802 */ /* 0x000fc60000000f00 */
[----:B------:R-:W-:Y:S08]  /*0c80*/  BSSY.RECONVERGENT B0, `(.L_x_88) ;  /* 0x000000f000007945 */ /* 0x000ff00003800200 */
[----:B------:R-:W-:Y:S05]  /*0c90*/  @P0 BRA `(.L_x_89) ;  /* 0x0000000000340947 */ /* 0x000fea0003800000 */
[----:B------:R-:W0:Y:S01]  /*0ca0*/  S2R R8, SR_CgaCtaId ;  /* 0x0000000000087919 */ /* 0x000e220000008800 */
[----:B------:R-:W1:Y:S01]  /*0cb0*/  LDC R10, c[0x0][0x360] ;  /* 0x0000d800ff0a7b82 */ /* 0x000e620000000800 */
[----:B------:R-:W-:Y:S01]  /*0cc0*/  MOV R5, 0x400 ;  /* 0x0000040000057802 */ /* 0x000fe20000000f00 */
[----:B------:R-:W-:-:S04]  /*0cd0*/  IMAD.MOV.U32 R7, RZ, RZ, -0x2feafd07 ;  /* 0xd01502f9ff077424 */ /* 0x000fc800078e00ff */
[----:B------:R-:W-:-:S05]  /*0ce0*/  VIADD R5, R5, 0x10 ;  /* 0x0000001005057836 */ /* 0x000fca0000000000 */
[----:B0-----:R-:W-:Y:S01]  /*0cf0*/  LEA R12, R8, R5, 0x18 ;  /* 0x00000005080c7211 */ /* 0x001fe200078ec0ff */
[----:B------:R-:W-:-:S07]  /*0d00*/  IMAD.MOV.U32 R5, RZ, RZ, R3 ;  /* 0x000000ffff057224 */ /* 0x000fce00078e0003 */
.L_x_90:
[----:B------:R-:W-:Y:S01]  /*0d10*/  LEA R8, R5, R12, 0x2 ;  /* 0x0000000c05087211 */ /* 0x000fe200078e10ff */
[----:B-1----:R-:W-:-:S05]  /*0d20*/  IMAD.IADD R5, R10, 0x1, R5 ;  /* 0x000000010a057824 */ /* 0x002fca00078e0205 */
[----:B------:R-:W0:Y:S01]  /*0d30*/  LDS R8, [R8] ;  /* 0x0000000008087984 */ /* 0x000e220000000800 */
[----:B------:R-:W-:Y:S02]  /*0d40*/  ISETP.GE.AND P0, PT, R5, R0, PT ;  /* 0x000000000500720c */ /* 0x000fe40003f06270 */
[----:B0-----:R-:W-:-:S11]  /*0d50*/  FMNMX R7, R8, R7, !PT ;  /* 0x0000000708077209 */ /* 0x001fd60007800000 */
[----:B------:R-:W-:Y:S05]  /*0d60*/  @!P0 BRA `(.L_x_90) ;  /* 0xfffffffc00e88947 */ /* 0x000fea000383ffff */
.L_x_89:
[----:B------:R-:W-:Y:S05]  /*0d70*/  BSYNC.RECONVERGENT B0 ;  /* 0x0000000000007941 */ /* 0x000fea0003800200 */
.L_x_88:
[----:B------:R-:W0:Y:S01]  /*0d80*/  SHFL.DOWN PT, R8, R7, 0x10, 0x1f ;  /* 0x0a001f0007087f89 */ /* 0x000e2200000e0000 */
[----:B------:R-:W-:Y:S01]  /*0d90*/  BSSY.RECONVERGENT B0, `(.L_x_91) ;  /* 0x0000018000007945 */ /* 0x000fe20003800200 */
[----:B------:R-:W-:Y:S02]  /*0da0*/  ISETP.GE.U32.AND P1, PT, R3, R0, PT ;  /* 0x000000000300720c */ /* 0x000fe40003f26070 */
[----:B0-----:R-:W-:Y:S01]  /*0db0*/  FMNMX R8, R8, R7, !PT ;  /* 0x0000000708087209 */ /* 0x001fe20007800000 */
[----:B------:R-:W-:-:S04]  /*0dc0*/  IMAD.MOV.U32 R7, RZ, RZ, RZ ;  /* 0x000000ffff077224 */ /* 0x000fc800078e00ff */
        /* <DEDUP_REMOVED lines=20> */
.L_x_92:
[----:B------:R-:W-:Y:S05]  /*0f10*/  BSYNC.RECONVERGENT B0 ;  /* 0x0000000000007941 */ /* 0x000fea0003800200 */
.L_x_91:
[----:B------:R-:W-:Y:S06]  /*0f20*/  BAR.SYNC.DEFER_BLOCKING 0x0 ;  /* 0x0000000000007b1d */ /* 0x000fec0000010000 */
[----:B------:R-:W-:Y:S04]  /*0f30*/  BSSY.RECONVERGENT B0, `(.L_x_93) ;  /* 0x000001d000007945 */ /* 0x000fe80003800200 */
[----:B------:R-:W-:Y:S05]  /*0f40*/  @P1 BRA `(.L_x_94) ;  /* 0x00000000006c1947 */ /* 0x000fea0003800000 */
[----:B------:R-:W0:Y:S01]  /*0f50*/  S2R R10, SR_CgaCtaId ;  /* 0x00000000000a7919 */ /* 0x000e220000008800 */
[----:B------:R-:W-:Y:S01]  /*0f60*/  MOV R7, 0x400 ;  /* 0x0000040000077802 */ /* 0x000fe20000000f00 */
[----:B------:R-:W1:Y:S01]  /*0f70*/  LDC R18, c[0x0][0x360] ;  /* 0x0000d800ff127b82 */ /* 0x000e620000000800 */
[----:B------:R-:W-:Y:S02]  /*0f80*/  HFMA2 R13, -RZ, RZ, 3.7421875, 0 ;  /* 0x437c0000ff0d7431 */ /* 0x000fe400000001ff */
[----:B------:R-:W-:Y:S02]  /*0f90*/  IMAD.MOV.U32 R9, RZ, RZ, R3 ;  /* 0x000000ffff097224 */ /* 0x000fe400078e0003 */
[----:B------:R-:W-:Y:S01]  /*0fa0*/  IMAD.MOV.U32 R20, RZ, RZ, 0x3bbb989d ;  /* 0x3bbb989dff147424 */ /* 0x000fe200078e00ff */
[----:B0-----:R-:W-:Y:S02]  /*0fb0*/  LEA R8, R10, R7, 0x18 ;  /* 0x000000070a087211 */ /* 0x001fe400078ec0ff */
[----:B------:R-:W-:-:S04]  /*0fc0*/  IADD3 R7, PT, PT, R7, 0x10, RZ ;  /* 0x0000001007077810 */ /* 0x000fc80007ffe0ff */
[----:B------:R-:W0:Y:S01]  /*0fd0*/  LDS R8, [R8] ;  /* 0x0000000008087984 */ /* 0x000e220000000800 */
[----:B------:R-:W-:Y:S01]  /*0fe0*/  LEA R22, R10, R7, 0x18 ;  /* 0x000000070a167211 */ /* 0x000fe200078ec0ff */
[----:B------:R-:W-:-:S07]  /*0ff0*/  IMAD.MOV.U32 R7, RZ, RZ, RZ ;  /* 0x000000ffff077224 */ /* 0x000fce00078e00ff */
.L_x_95:
[----:B--2---:R-:W-:Y:S02]  /*1000*/  IMAD R10, R9, 0x4, R22 ;  /* 0x00000004090a7824 */ /* 0x004fe400078e0216 */
[----:B-1----:R-:W-:-:S03]  /*1010*/  IMAD.IADD R9, R18, 0x1, R9 ;  /* 0x0000000112097824 */ /* 0x002fc600078e0209 */
[----:B------:R-:W0:Y:S02]  /*1020*/  LDS R11, [R10] ;  /* 0x000000000a0b7984 */ /* 0x000e240000000800 */
[----:B------:R-:W-:Y:S01]  /*1030*/  ISETP.GE.AND P0, PT, R9, R0, PT ;  /* 0x000000000900720c */ /* 0x000fe20003f06270 */
[----:B0-----:R-:W-:-:S04]  /*1040*/  FADD R11, -R8, R11 ;  /* 0x0000000b080b7221 */ /* 0x001fc80000000100 */
[----:B------:R-:W-:-:S04]  /*1050*/  FFMA.SAT R12, R11, R20, 0.5 ;  /* 0x3f0000000b0c7423 */ /* 0x000fc80000002014 */
[----:B------:R-:W-:-:S04]  /*1060*/  FFMA.RM R12, R12, R13, 12582913 ;  /* 0x4b4000010c0c7423 */ /* 0x000fc8000000400d */
[C---:B------:R-:W-:Y:S01]  /*1070*/  FADD R14, R12.reuse, -12583039 ;  /* 0xcb40007f0c0e7421 */ /* 0x040fe20000000000 */
[----:B------:R-:W-:-:S03]  /*1080*/  IMAD.SHL.U32 R12, R12, 0x800000, RZ ;  /* 0x008000000c0c7824 */ /* 0x000fc600078e00ff */
[----:B------:R-:W-:-:S04]  /*1090*/  FFMA R14, R11, 1.4426950216293334961, -R14 ;  /* 0x3fb8aa3b0b0e7823 */ /* 0x000fc8000000080e */
[----:B------:R-:W-:-:S04]  /*10a0*/  FFMA R14, R11, 1.925963033500011079e-08, R14 ;  /* 0x32a570600b0e7823 */ /* 0x000fc8000000000e */
[----:B------:R-:W0:Y:S02]  /*10b0*/  MUFU.EX2 R11, R14 ;  /* 0x0000000e000b7308 */ /* 0x000e240000000800 */
[----:B0-----:R-:W-:-:S04]  /*10c0*/  FMUL R11, R12, R11 ;  /* 0x0000000b0c0b7220 */ /* 0x001fc80000400000 */
[----:B------:R-:W-:Y:S01]  /*10d0*/  FADD R7, R11, R7 ;  /* 0x000000070b077221 */ /* 0x000fe20000000000 */
[----:B------:R2:W-:Y:S01]  /*10e0*/  STS [R10], R11 ;  /* 0x0000000b0a007388 */ /* 0x0005e20000000800 */
[----:B------:R-:W-:Y:S05]  /*10f0*/  @!P0 BRA `(.L_x_95) ;  /* 0xfffffffc00c08947 */ /* 0x000fea000383ffff */
.L_x_94:
[----:B------:R-:W-:Y:S05]  /*1100*/  BSYNC.RECONVERGENT B0 ;  /* 0x0000000000007941 */ /* 0x000fea0003800200 */
.L_x_93:
[----:B0-----:R-:W0:Y:S01]  /*1110*/  SHFL.DOWN PT, R8, R7, 0x10, 0x1f ;  /* 0x0a001f0007087f89 */ /* 0x001e2200000e0000 */
[----:B------:R-:W-:Y:S01]  /*1120*/  ISETP.NE.AND P0, PT, R3, RZ, PT ;  /* 0x000000ff0300720c */ /* 0x000fe20003f05270 */
[----:B------:R-:W-:Y:S01]  /*1130*/  BSSY.RECONVERGENT B0, `(.L_x_96) ;  /* 0x0000019000007945 */ /* 0x000fe20003800200 */
[----:B------:R-:W-:-:S11]  /*1140*/  ISETP.NE.AND P1, PT, R5, RZ, PT ;  /* 0x000000ff0500720c */ /* 0x000fd60003f25270 */
[----:B------:R-:W1:Y:S01]  /*1150*/  @!P0 S2R R14, SR_CgaCtaId ;  /* 0x00000000000e8919 */ /* 0x000e620000008800 */
[----:B0-----:R-:W-:Y:S01]  /*1160*/  FADD R8, R8, R7 ;  /* 0x0000000708087221 */ /* 0x001fe20000000000 */
[----:B------:R-:W-:-:S04]  /*1170*/  @!P0 MOV R7, 0x400 ;  /* 0x0000040000078802 */ /* 0x000fc80000000f00 */
[----:B------:R-:W0:Y:S01]  /*1180*/  SHFL.DOWN PT, R9, R8, 0x8, 0x1f ;  /* 0x09001f0008097f89 */ /* 0x000e2200000e0000 */
[----:B-1----:R-:W-:-:S05]  /*1190*/  @!P0 LEA R14, R14, R7, 0x18 ;  /* 0x000000070e0e8211 */ /* 0x002fca00078ec0ff */
[----:B------:R-:W-:Y:S01]  /*11a0*/  @!P0 STS [R14+0x4], RZ ;  /* 0x000004ff0e008388 */ /* 0x000fe20000000800 */
[----:B0-----:R-:W-:-:S05]  /*11b0*/  FADD R9, R8, R9 ;  /* 0x0000000908097221 */ /* 0x001fca0000000000 */
[----:B--2---:R-:W0:Y:S02]  /*11c0*/  SHFL.DOWN PT, R10, R9, 0x4, 0x1f ;  /* 0x08801f00090a7f89 */ /* 0x004e2400000e0000 */
[----:B0-----:R-:W-:-:S05]  /*11d0*/  FADD R10, R9, R10 ;  /* 0x0000000a090a7221 */ /* 0x001fca0000000000 */
[----:B------:R-:W0:Y:S02]  /*11e0*/  SHFL.DOWN PT, R11, R10, 0x2, 0x1f ;  /* 0x08401f000a0b7f89 */ /* 0x000e2400000e0000 */
[----:B0-----:R-:W-:-:S05]  /*11f0*/  FADD R11, R10, R11 ;  /* 0x0000000b0a0b7221 */ /* 0x001fca0000000000 */
[----:B------:R-:W0:Y:S02]  /*1200*/  SHFL.DOWN PT, R12, R11, 0x1, 0x1f ;  /* 0x08201f000b0c7f89 */ /* 0x000e2400000e0000 */
[----:B0-----:R-:W-:Y:S01]  /*1210*/  FADD R7, R11, R12 ;  /* 0x0000000c0b077221 */ /* 0x001fe20000000000 */
[----:B------:R-:W-:Y:S06]  /*1220*/  BAR.SYNC.DEFER_BLOCKING 0x0 ;  /* 0x0000000000007b1d */ /* 0x000fec0000010000 */
[----:B------:R-:W-:Y:S05]  /*1230*/  @P1 BRA `(.L_x_97) ;  /* 0x0000000000201947 */ /* 0x000fea0003800000 */
[----:B------:R-:W0:Y:S01]  /*1240*/  S2R R8, SR_CgaCtaId ;  /* 0x0000000000087919 */ /* 0x000e220000008800 */
[----:B------:R-:W-:-:S04]  /*1250*/  MOV R5, 0x400 ;  /* 0x0000040000057802 */ /* 0x000fc80000000f00 */
[----:B------:R-:W-:-:S04]  /*1260*/  IADD3 R5, PT, PT, R5, 0x4, RZ ;  /* 0x0000000405057810 */ /* 0x000fc80007ffe0ff */
[----:B0-----:R-:W-:-:S07]  /*1270*/  LEA R5, R8, R5, 0x18 ;  /* 0x0000000508057211 */ /* 0x001fce00078ec0ff */
.L_x_98:
[----:B------:R-:W0:Y:S02]  /*1280*/  LDS R8, [R5] ;  /* 0x0000000005087984 */ /* 0x000e240000000800 */
[----:B0-----:R-:W-:-:S05]  /*1290*/  FADD R9, R7, R8 ;  /* 0x0000000807097221 */ /* 0x001fca0000000000 */
[----:B------:R-:W0:Y:S02]  /*12a0*/  ATOMS.CAST.SPIN P0, [R5], R8, R9 ;  /* 0x000000080500758d */ /* 0x000e240001800009 */
[----:B0-----:R-:W-:Y:S05]  /*12b0*/  @!P0 BRA `(.L_x_98) ;  /* 0xfffffffc00f08947 */ /* 0x001fea000383ffff */
.L_x_97:
[----:B------:R-:W-:Y:S05]  /*12c0*/  BSYNC.RECONVERGENT B0 ;  /* 0x0000000000007941 */ /* 0x000fea0003800200 */
.L_x_96:
[----:B------:R-:W-:Y:S01]  /*12d0*/  BAR.SYNC.DEFER_BLOCKING 0x0 ;  /* 0x0000000000007b1d */ /* 0x000fe20000010000 */
[----:B------:R-:W-:-:S05]  /*12e0*/  ISETP.GE.U32.AND P0, PT, R3, R0, PT ;  /* 0x000000000300720c */ /* 0x000fca0003f06070 */
[----:B------:R-:W-:Y:S08]  /*12f0*/  BSSY.RECONVERGENT B0, `(.L_x_99) ;  /* 0x000001f000007945 */ /* 0x000ff00003800200 */
[----:B------:R-:W-:Y:S05]  /*1300*/  @P0 BRA `(.L_x_100) ;  /* 0x0000000000740947 */ /* 0x000fea0003800000 */
[----:B------:R-:W0:Y:S01]  /*1310*/  S2UR UR5, SR_CgaCtaId ;  /* 0x00000000000579c3 */ /* 0x000e220000008800 */
[----:B------:R-:W-:-:S07]  /*1320*/  UMOV UR4, 0x400 ;  /* 0x0000040000047882 */ /* 0x000fce0000000000 */
[----:B------:R-:W1:Y:S01]  /*1330*/  LDC R7, c[0x0][0x360] ;  /* 0x0000d800ff077b82 */ /* 0x000e620000000800 */
[----:B0-----:R-:W-:-:S09]  /*1340*/  ULEA UR4, UR5, UR4, 0x18 ;  /* 0x0000000405047291 */ /* 0x001fd2000f8ec0ff */
[----:B------:R-:W0:Y:S02]  /*1350*/  LDS R5, [UR4+0x4] ;  /* 0x00000404ff057984 */ /* 0x000e240008000800 */
[----:B0-----:R-:W-:-:S05]  /*1360*/  VIADD R8, R5, 0x1800000 ;  /* 0x0180000005087836 */ /* 0x001fca0000000000 */
[----:B------:R-:W-:-:S04]  /*1370*/  LOP3.LUT R8, R8, 0x7f800000, RZ, 0xc0, !PT ;  /* 0x7f80000008087812 */ /* 0x000fc800078ec0ff */
[----:B------:R-:W-:-:S13]  /*1380*/  ISETP.GT.U32.AND P0, PT, R8, 0x1ffffff, PT ;  /* 0x01ffffff0800780c */ /* 0x000fda0003f04070 */
[----:B-1----:R-:W-:Y:S05]  /*1390*/  @P0 BRA `(.L_x_101) ;  /* 0x0000000000100947 */ /* 0x002fea0003800000 */
[----:B------:R-:W-:-:S07]  /*13a0*/  MOV R8, 0x13c0 ;  /* 0x000013c000087802 */ /* 0x000fce0000000f00 */
[----:B------:R-:W-:Y:S05]  /*13b0*/  CALL.REL.NOINC `($__internal_2_$__cuda_sm20_rcp_rn_f32_slowpath) ;  /* 0x0000001000587944 */ /* 0x000fea0003c00000 */
[----:B------:R-:W-:Y:S01]  /*13c0*/  IMAD.MOV.U32 R8, RZ, RZ, R5 ;  /* 0x000000ffff087224 */ /* 0x000fe200078e0005 */
[----:B------:R-:W-:Y:S06]  /*13d0*/  BRA `(.L_x_102) ;  /* 0x0000000000107947 */ /* 0x000fec0003800000 */
.L_x_101:
[----:B------:R-:W0:Y:S02]  /*13e0*/  MUFU.RCP R8, R5 ;  /* 0x0000000500087308 */ /* 0x000e240000001000 */
[----:B0-----:R-:W-:-:S04]  /*13f0*/  FFMA R9, R5, R8, -1 ;  /* 0xbf80000005097423 */ /* 0x001fc80000000008 */
[----:B------:R-:W-:-:S04]  /*1400*/  FADD.FTZ R9, -R9, -RZ ;  /* 0x800000ff09097221 */ /* 0x000fc80000010100 */
[----:B------:R-:W-:-:S07]  /*1410*/  FFMA R8, R8, R9, R8 ;  /* 0x0000000908087223 */ /* 0x000fce0000000008 */
.L_x_102:
[----:B------:R-:W0:Y:S01]  /*1420*/  S2R R10, SR_CgaCtaId ;  /* 0x00000000000a7919 */ /* 0x000e220000008800 */
[----:B------:R-:W-:-:S05]  /*1430*/  MOV R5, 0x400 ;  /* 0x0000040000057802 */ /* 0x000fca0000000f00 */
[----:B------:R-:W-:Y:S01]  /*1440*/  VIADD R9, R5, 0x10 ;  /* 0x0000001005097836 */ /* 0x000fe20000000000 */
[----:B------:R-:W-:-:S04]  /*1450*/  MOV R5, R3 ;  /* 0x0000000300057202 */ /* 0x000fc80000000f00 */
[----:B0-----:R-:W-:-:S07]  /*1460*/  LEA R12, R10, R9, 0x18 ;  /* 0x000000090a0c7211 */ /* 0x001fce00078ec0ff */
.L_x_103:
[----:B0-----:R-:W-:Y:S02]  /*1470*/  IMAD R9, R5, 0x4, R12 ;  /* 0x0000000405097824 */ /* 0x001fe400078e020c */
[----:B------:R-:W-:-:S03]  /*1480*/  IMAD.IADD R5, R7, 0x1, R5 ;  /* 0x0000000107057824 */ /* 0x000fc600078e0205 */
[----:B------:R-:W0:Y:S02]  /*1490*/  LDS R11, [R9] ;  /* 0x00000000090b7984 */ /* 0x000e240000000800 */
[----:B------:R-:W-:Y:S01]  /*14a0*/  ISETP.GE.AND P0, PT, R5, R0, PT ;  /* 0x000000000500720c */ /* 0x000fe20003f06270 */
[----:B0-----:R-:W-:-:S05]  /*14b0*/  FMUL R10, R11, R8 ;  /* 0x000000080b0a7220 */ /* 0x001fca0000400000 */
[----:B------:R0:W-:Y:S07]  /*14c0*/  STS [R9], R10 ;  /* 0x0000000a09007388 */ /* 0x0001ee0000000800 */
[----:B------:R-:W-:Y:S05]  /*14d0*/  @!P0 BRA `(.L_x_103) ;  /* 0xfffffffc00e48947 */ /* 0x000fea000383ffff */
.L_x_100:
[----:B------:R-:W-:Y:S05]  /*14e0*/  BSYNC.RECONVERGENT B0 ;  /* 0x0000000000007941 */ /* 0x000fea0003800200 */
.L_x_99:
[----:B------:R-:W1:Y:S01]  /*14f0*/  LDCU UR4, c[0x0][0x3bc] ;  /* 0x00007780ff0477ac */ /* 0x000e620008000800 */
[----:B------:R-:W-:Y:S01]  /*1500*/  BAR.SYNC.DEFER_BLOCKING 0x0 ;  /* 0x0000000000007b1d */ /* 0x000fe20000010000 */
[----:B-1----:R-:W-:-:S13]  /*1510*/  ISETP.GE.U32.AND P0, PT, R3, UR4, PT ;  /* 0x0000000403007c0c */ /* 0x002fda000bf06070 */
[----:B------:R-:W-:Y:S05]  /*1520*/  @P0 EXIT ;  /* 0x000000000000094d */ /* 0x000fea0003800000 */
[----:B------:R-:W1:Y:S01]  /*1530*/  LDCU UR5, c[0x0][0x3b8] ;  /* 0x00007700ff0577ac */ /* 0x000e620008000800 */
[----:B------:R-:W2:Y:S01]  /*1540*/  LDCU UR6, c[0x0][0x3c0] ;  /* 0x00007800ff0677ac */ /* 0x000ea20008000800 */
[----:B------:R-:W3:Y:S01]  /*1550*/  LDCU UR12, c[0x0][0x3bc] ;  /* 0x00007780ff0c77ac */ /* 0x000ee20008000800 */
[----:B------:R-:W4:Y:S01]  /*1560*/  LDCU.64 UR10, c[0x0][0x398] ;  /* 0x00007300ff0a77ac */ /* 0x000f220008000a00 */
[----:B-1----:R-:W-:Y:S01]  /*1570*/  UIMAD UR5, UR5, UR4, URZ ;  /* 0x00000004050572a4 */ /* 0x002fe2000f8e02ff */
[----:B--2---:R-:W-:-:S03]  /*1580*/  IMAD R6, R6, UR6, RZ ;  /* 0x0000000606067c24 */ /* 0x004fc6000f8e02ff */
[----:B---34-:R-:W-:-:S12]  /*1590*/  UIMAD UR5, UR5, UR6, URZ ;  /* 0x00000006050572a4 */ /* 0x018fd8000f8e02ff */
.L_x_108:
[----:B------:R-:W-:Y:S01]  /*15a0*/  ISETP.GE.AND P0, PT, R0, 0x4, PT ;  /* 0x000000040000780c */ /* 0x000fe20003f06270 */
[----:B------:R-:W-:Y:S02]  /*15b0*/  HFMA2 R5, -RZ, RZ, 0, 0 ;  /* 0x00000000ff057431 */ /* 0x000fe400000001ff */
[----:B------:R-:W-:-:S10]  /*15c0*/  IMAD.MOV.U32 R29, RZ, RZ, RZ ;  /* 0x000000ffff1d7224 */ /* 0x000fd400078e00ff */
[----:B------:R-:W-:Y:S05]  /*15d0*/  @!P0 BRA `(.L_x_104) ;  /* 0x0000000400d88947 */ /* 0x000fea0003800000 */
[----:B------:R-:W1:Y:S01]  /*15e0*/  LDC R12, c[0x0][0x3c0] ;  /* 0x0000f000ff0c7b82 */ /* 0x000e620000000800 */
[----:B------:R-:W-:Y:S01]  /*15f0*/  UMOV UR4, 0x400 ;  /* 0x0000040000047882 */ /* 0x000fe20000000000 */
[----:B------:R-:W-:Y:S01]  /*1600*/  IMAD.MOV.U32 R14, RZ, RZ, RZ ;  /* 0x000000ffff0e7224 */ /* 0x000fe200078e00ff */
[----:B------:R-:W-:Y:S01]  /*1610*/  UIADD3 UR4, UPT, UPT, UR4, 0x10, URZ ;  /* 0x0000001004047890 */ /* 0x000fe2000fffe0ff */
[----:B------:R-:W-:Y:S02]  /*1620*/  VIMNMX R8, PT, PT, R0, 0x1, !PT ;  /* 0x0000000100087848 */ /* 0x000fe40007fe0100 */
[----:B------:R-:W-:Y:S02]  /*1630*/  MOV R29, RZ ;  /* 0x000000ff001d7202 */ /* 0x000fe40000000f00 */
[----:B------:R-:W2:Y:S01]  /*1640*/  S2UR UR6, SR_CgaCtaId ;  /* 0x00000000000679c3 */ /* 0x000ea20000008800 */
[----:B------:R-:W-:-:S05]  /*1650*/  LOP3.LUT R8, R8, 0x7ffffffc, RZ, 0xc0, !PT ;  /* 0x7ffffffc08087812 */ /* 0x000fca00078ec0ff */
[----:B------:R-:W-:Y:S01]  /*1660*/  IMAD.MOV R27, RZ, RZ, -R8 ;  /* 0x000000ffff1b7224 */ /* 0x000fe200078e0a08 */
[----:B-1----:R-:W1:Y:S01]  /*1670*/  I2F.U32.RP R5, R12 ;  /* 0x0000000c00057306 */ /* 0x002e620000209000 */
[----:B------:R-:W-:Y:S02]  /*1680*/  ISETP.NE.U32.AND P0, PT, R12, RZ, PT ;  /* 0x000000ff0c00720c */ /* 0x000fe40003f05070 */
[----:B------:R-:W-:Y:S01]  /*1690*/  LOP3.LUT R26, RZ, R12, RZ, 0x33, !PT ;  /* 0x0000000cff1a7212 */ /* 0x000fe200078e33ff */
[----:B--2---:R-:W-:-:S06]  /*16a0*/  ULEA UR4, UR6, UR4, 0x18 ;  /* 0x0000000406047291 */ /* 0x004fcc000f8ec0ff */
[----:B------:R-:W-:Y:S01]  /*16b0*/  MOV R13, UR4 ;  /* 0x00000004000d7c02 */ /* 0x000fe20008000f00 */
[----:B-1----:R-:W1:Y:S02]  /*16c0*/  MUFU.RCP R5, R5 ;  /* 0x0000000500057308 */ /* 0x002e640000001000 */
[----:B-1----:R-:W-:Y:S02]  /*16d0*/  VIADD R15, R5, 0xffffffe ;  /* 0x0ffffffe050f7836 */ /* 0x002fe40000000000 */
[----:B------:R-:W-:-:S04]  /*16e0*/  IMAD.MOV.U32 R5, RZ, RZ, 0x1 ;  /* 0x00000001ff057424 */ /* 0x000fc800078e00ff */
[----:B------:R-:W1:Y:S02]  /*16f0*/  F2I.FTZ.U32.TRUNC.NTZ R15, R15 ;  /* 0x0000000f000f7305 */ /* 0x000e64000021f000 */
[----:B-1----:R-:W-:-:S04]  /*1700*/  IMAD.MOV R7, RZ, RZ, -R15 ;  /* 0x000000ffff077224 */ /* 0x002fc800078e0a0f */
[----:B------:R-:W-:-:S04]  /*1710*/  IMAD R7, R7, R12, RZ ;  /* 0x0000000c07077224 */ /* 0x000fc800078e02ff */
[----:B------:R-:W-:Y:S01]  /*1720*/  IMAD.HI.U32 R14, R15, R7, R14 ;  /* 0x000000070f0e7227 */ /* 0x000fe200078e000e */
[----:B------:R-:W-:-:S05]  /*1730*/  IADD3 R7, P1, PT, R6, R3, RZ ;  /* 0x0000000306077210 */ /* 0x000fca0007f3e0ff */
[----:B------:R-:W-:-:S08]  /*1740*/  IMAD.X R15, RZ, RZ, RZ, P1 ;  /* 0x000000ffff0f7224 */ /* 0x000fd000008e06ff */
.L_x_105:
[----:B------:R-:W-:Y:S02]  /*1750*/  VIADD R11, R5, 0xffffffff ;  /* 0xffffffff050b7836 */ /* 0x000fe40000000000 */
[----:B------:R-:W-:-:S04]  /*1760*/  IMAD.HI.U32 R8, R14, R5, RZ ;  /* 0x000000050e087227 */ /* 0x000fc800078e00ff */
[----:B0-----:R-:W-:Y:S01]  /*1770*/  IMAD.HI.U32 R9, R14, R11, RZ ;  /* 0x0000000b0e097227 */ /* 0x001fe200078e00ff */
[----:B------:R-:W-:-:S03]  /*1780*/  IADD3 R23, PT, PT, -R8, RZ, RZ ;  /* 0x000000ff08177210 */ /* 0x000fc60007ffe1ff */
[----:B------:R-:W-:Y:S02]  /*1790*/  IMAD.MOV R21, RZ, RZ, -R9 ;  /* 0x000000ffff157224 */ /* 0x000fe400078e0a09 */
[C---:B------:R-:W-:Y:S02]  /*17a0*/  IMAD R23, R12.reuse, R23, R5 ;  /* 0x000000170c177224 */ /* 0x040fe400078e0205 */
[----:B------:R-:W-:Y:S02]  /*17b0*/  IMAD R21, R12, R21, R11 ;  /* 0x000000150c157224 */ /* 0x000fe400078e020b */
[----:B------:R-:W-:Y:S01]  /*17c0*/  VIADD R25, R5, 0x1 ;  /* 0x0000000105197836 */ /* 0x000fe20000000000 */
[-C--:B------:R-:W-:Y:S02]  /*17d0*/  ISETP.GE.U32.AND P3, PT, R23, R12.reuse, PT ;  /* 0x0000000c1700720c */ /* 0x080fe40003f66070 */
[----:B------:R-:W-:Y:S01]  /*17e0*/  ISETP.GE.U32.AND P1, PT, R21, R12, PT ;  /* 0x0000000c1500720c */ /* 0x000fe20003f26070 */
[----:B------:R-:W-:-:S04]  /*17f0*/  IMAD.HI.U32 R19, R14, R25, RZ ;  /* 0x000000190e137227 */ /* 0x000fc800078e00ff */
[----:B------:R-:W-:-:S04]  /*1800*/  IMAD.MOV R10, RZ, RZ, -R19 ;  /* 0x000000ffff0a7224 */ /* 0x000fc800078e0a13 */
[----:B------:R-:W-:Y:S02]  /*1810*/  IMAD R10, R12, R10, R25 ;  /* 0x0000000a0c0a7224 */ /* 0x000fe400078e0219 */
[--C-:B------:R-:W-:Y:S02]  /*1820*/  @P3 IMAD.IADD R23, R23, 0x1, -R12.reuse ;  /* 0x0000000117173824 */ /* 0x100fe400078e0a0c */
[----:B------:R-:W-:Y:S01]  /*1830*/  @P1 IMAD.IADD R21, R21, 0x1, -R12 ;  /* 0x0000000115151824 */ /* 0x000fe200078e0a0c */
[-C--:B------:R-:W-:Y:S01]  /*1840*/  ISETP.GE.U32.AND P5, PT, R10, R12.reuse, PT ;  /* 0x0000000c0a00720c */ /* 0x080fe20003fa6070 */
[----:B------:R-:W-:Y:S01]  /*1850*/  @P1 VIADD R9, R9, 0x1 ;  /* 0x0000000109091836 */ /* 0x000fe20000000000 */
[-C--:B------:R-:W-:Y:S01]  /*1860*/  ISETP.GE.U32.AND P4, PT, R23, R12.reuse, PT ;  /* 0x0000000c1700720c */ /* 0x080fe20003f86070 */
[----:B------:R-:W-:Y:S01]  /*1870*/  @P3 VIADD R8, R8, 0x1 ;  /* 0x0000000108083836 */ /* 0x000fe20000000000 */
[----:B------:R-:W-:-:S09]  /*1880*/  ISETP.GE.U32.AND P2, PT, R21, R12, PT ;  /* 0x0000000c1500720c */ /* 0x000fd20003f46070 */
[-C--:B------:R-:W-:Y:S01]  /*1890*/  @P5 IADD3 R10, PT, PT, R10, -R12.reuse, RZ ;  /* 0x8000000c0a0a5210 */ /* 0x080fe20007ffe0ff */
[----:B------:R-:W-:Y:S01]  /*18a0*/  @P5 VIADD R19, R19, 0x1 ;  /* 0x0000000113135836 */ /* 0x000fe20000000000 */
[----:B------:R-:W-:Y:S02]  /*18b0*/  @P4 IADD3 R8, PT, PT, R8, 0x1, RZ ;  /* 0x0000000108084810 */ /* 0x000fe40007ffe0ff */
[----:B------:R-:W-:Y:S01]  /*18c0*/  @P2 VIADD R9, R9, 0x1 ;  /* 0x0000000109092836 */ /* 0x000fe20000000000 */
[----:B------:R-:W-:Y:S02]  /*18d0*/  ISETP.GE.U32.AND P1, PT, R10, R12, PT ;  /* 0x0000000c0a00720c */ /* 0x000fe40003f26070 */
[C---:B------:R-:W-:Y:S02]  /*18e0*/  SEL R21, R26.reuse, R8, !P0 ;  /* 0x000000081a157207 */ /* 0x040fe40004000000 */
[----:B------:R-:W-:-:S03]  /*18f0*/  SEL R23, R26, R9, !P0 ;  /* 0x000000091a177207 */ /* 0x000fc60004000000 */
[----:B------:R-:W-:-:S04]  /*1900*/  IMAD.WIDE.U32 R8, R21, 0x4, R16 ;  /* 0x0000000415087825 */ /* 0x000fc800078e0010 */
[----:B------:R-:W-:Y:S01]  /*1910*/  IMAD.MOV R20, RZ, RZ, -R23 ;  /* 0x000000ffff147224 */ /* 0x000fe200078e0a17 */
[----:B------:R0:W2:Y:S01]  /*1920*/  LDG.E.CONSTANT R22, desc[UR8][R8.64] ;  /* 0x0000000808167981 */ /* 0x0000a2000c1e9900 */
[----:B------:R-:W-:Y:S02]  /*1930*/  @P1 VIADD R19, R19, 0x1 ;  /* 0x0000000113131836 */ /* 0x000fe40000000000 */
[----:B------:R-:W-:Y:S02]  /*1940*/  IMAD R20, R12, R20, R11 ;  /* 0x000000140c147224 */ /* 0x000fe400078e020b */
[----:B------:R-:W-:Y:S01]  /*1950*/  IMAD.WIDE.U32 R10, R23, 0x4, R16 ;  /* 0x00000004170a7825 */ /* 0x000fe200078e0010 */
[----:B------:R-:W-:Y:S02]  /*1960*/  IADD3 R23, PT, PT, R5, 0x2, RZ ;  /* 0x0000000205177810 */ /* 0x000fe40007ffe0ff */
[----:B------:R-:W-:-:S03]  /*1970*/  SEL R24, R26, R19, !P0 ;  /* 0x000000131a187207 */ /* 0x000fc60004000000 */
[----:B------:R-:W-:Y:S01]  /*1980*/  IMAD.HI.U32 R28, R14, R23, RZ ;  /* 0x000000170e1c7227 */ /* 0x000fe200078e00ff */
[----:B------:R1:W3:Y:S03]  /*1990*/  LDG.E.CONSTANT R10, desc[UR8][R10.64] ;  /* 0x000000080a0a7981 */ /* 0x0002e6000c1e9900 */
[----:B0-----:R-:W-:-:S04]  /*19a0*/  IMAD.MOV R9, RZ, RZ, -R28 ;  /* 0x000000ffff097224 */ /* 0x001fc800078e0a1c */
[----:B------:R-:W-:-:S05]  /*19b0*/  IMAD R9, R12, R9, R23 ;  /* 0x000000090c097224 */ /* 0x000fca00078e0217 */
[----:B------:R-:W-:-:S13]  /*19c0*/  ISETP.GE.U32.AND P1, PT, R9, R12, PT ;  /* 0x0000000c0900720c */ /* 0x000fda0003f26070 */
[----:B------:R-:W-:-:S05]  /*19d0*/  @P1 IMAD.IADD R9, R9, 0x1, -R12 ;  /* 0x0000000109091824 */ /* 0x000fca00078e0a0c */
[----:B------:R-:W-:Y:S01]  /*19e0*/  ISETP.GE.U32.AND P2, PT, R9, R12, PT ;  /* 0x0000000c0900720c */ /* 0x000fe20003f46070 */
[----:B------:R-:W-:Y:S02]  /*19f0*/  @P1 VIADD R28, R28, 0x1 ;  /* 0x000000011c1c1836 */ /* 0x000fe40000000000 */
[----:B------:R-:W-:-:S06]  /*1a00*/  IMAD.WIDE.U32 R18, R24, 0x4, R16 ;  /* 0x0000000418127825 */ /* 0x000fcc00078e0010 */
[----:B------:R-:W4:Y:S04]  /*1a10*/  LDG.E.CONSTANT R18, desc[UR8][R18.64] ;  /* 0x0000000812127981 */ /* 0x000f28000c1e9900 */
[----:B------:R-:W-:-:S04]  /*1a20*/  @P2 IADD3 R28, PT, PT, R28, 0x1, RZ ;  /* 0x000000011c1c2810 */ /* 0x000fc80007ffe0ff */
[----:B-1----:R-:W-:-:S05]  /*1a30*/  SEL R11, R26, R28, !P0 ;  /* 0x0000001c1a0b7207 */ /* 0x002fca0004000000 */
[----:B------:R-:W-:-:S06]  /*1a40*/  IMAD.WIDE.U32 R8, R11, 0x4, R16 ;  /* 0x000000040b087825 */ /* 0x000fcc00078e0010 */
[----:B------:R0:W5:Y:S01]  /*1a50*/  LDG.E.CONSTANT R8, desc[UR8][R8.64] ;  /* 0x0000000808087981 */ /* 0x000162000c1e9900 */
[----:B------:R-:W-:-:S04]  /*1a60*/  IMAD.MOV R24, RZ, RZ, -R24 ;  /* 0x000000ffff187224 */ /* 0x000fc800078e0a18 */
[----:B------:R-:W-:Y:S02]  /*1a70*/  IMAD R25, R12, R24, R25 ;  /* 0x000000180c197224 */ /* 0x000fe400078e0219 */
[----:B------:R-:W-:Y:S02]  /*1a80*/  IMAD.MOV R24, RZ, RZ, -R21 ;  /* 0x000000ffff187224 */ /* 0x000fe400078e0a15 */
[----:B------:R-:W-:Y:S02]  /*1a90*/  IMAD R20, R20, UR12, RZ ;  /* 0x0000000c14147c24 */ /* 0x000fe4000f8e02ff */
[----:B------:R-:W-:Y:S02]  /*1aa0*/  IMAD R24, R12, R24, R5 ;  /* 0x000000180c187224 */ /* 0x000fe400078e0205 */
[----:B------:R-:W-:Y:S02]  /*1ab0*/  IMAD R25, R25, UR12, RZ ;  /* 0x0000000c19197c24 */ /* 0x000fe4000f8e02ff */
[----:B------:R-:W-:-:S02]  /*1ac0*/  IMAD R24, R24, UR12, RZ ;  /* 0x0000000c18187c24 */ /* 0x000fc4000f8e02ff */
[----:B------:R-:W-:-:S04]  /*1ad0*/  IMAD.MOV R11, RZ, RZ, -R11 ;  /* 0x000000ffff0b7224 */ /* 0x000fc800078e0a0b */
[----:B------:R-:W-:-:S04]  /*1ae0*/  IMAD R11, R12, R11, R23 ;  /* 0x0000000b0c0b7224 */ /* 0x000fc800078e0217 */
[----:B------:R-:W-:Y:S02]  /*1af0*/  IMAD R11, R11, UR12, RZ ;  /* 0x0000000c0b0b7c24 */ /* 0x000fe4000f8e02ff */
[----:B--2---:R-:W-:Y:S02]  /*1b00*/  IMAD R22, R22, UR5, RZ ;  /* 0x0000000516167c24 */ /* 0x004fe4000f8e02ff */
[----:B---3--:R-:W-:-:S03]  /*1b10*/  IMAD R10, R10, UR5, RZ ;  /* 0x000000050a0a7c24 */ /* 0x008fc6000f8e02ff */
[-C--:B------:R-:W-:Y:S02]  /*1b20*/  IADD3 R24, P5, P6, R22, R7.reuse, R24 ;  /* 0x0000000716187210 */ /* 0x080fe40007ebe018 */
[----:B0-----:R-:W-:Y:S02]  /*1b30*/  IADD3 R9, P3, P4, R10, R7, R20 ;  /* 0x000000070a097210 */ /* 0x001fe40007c7e014 */
[----:B------:R-:W-:Y:S01]  /*1b40*/  IADD3.X R19, PT, PT, RZ, R15, RZ, P5, P6 ;  /* 0x0000000fff137210 */ /* 0x000fe20002fec4ff */
[----:B----4-:R-:W-:-:S05]  /*1b50*/  IMAD R18, R18, UR5, RZ ;  /* 0x0000000512127c24 */ /* 0x010fca000f8e02ff */
[----:B------:R-:W-:Y:S02]  /*1b60*/  IADD3 R10, P1, P2, R18, R7, R25 ;  /* 0x00000007120a7210 */ /* 0x000fe40007a3e019 */
[-C--:B------:R-:W-:Y:S02]  /*1b70*/  IADD3.X R18, PT, PT, RZ, R15.reuse, RZ, P3, P4 ;  /* 0x0000000fff127210 */ /* 0x080fe40001fe84ff */
[C---:B------:R-:W-:Y:S02]  /*1b80*/  LEA R22, P3, R9.reuse, UR10, 0x2 ;  /* 0x0000000a09167c11 */ /* 0x040fe4000f8610ff */
[----:B------:R-:W-:Y:S02]  /*1b90*/  LEA R20, P4, R24, UR10, 0x2 ;  /* 0x0000000a18147c11 */ /* 0x000fe4000f8810ff */
[----:B------:R-:W-:Y:S02]  /*1ba0*/  LEA.HI.X R23, R9, UR11, R18, 0x2, P3 ;  /* 0x0000000b09177c11 */ /* 0x000fe400098f1412 */
[----:B------:R-:W-:Y:S01]  /*1bb0*/  IADD3.X R9, PT, PT, RZ, R15, RZ, P1, P2 ;  /* 0x0000000fff097210 */ /* 0x000fe20000fe44ff */
[----:B-----5:R-:W-:Y:S01]  /*1bc0*/  IMAD R8, R8, UR5, RZ ;  /* 0x0000000508087c24 */ /* 0x020fe2000f8e02ff */
[----:B------:R-:W-:Y:S01]  /*1bd0*/  LEA.HI.X R21, R24, UR11, R19, 0x2, P4 ;  /* 0x0000000b18157c11 */ /* 0x000fe2000a0f1413 */
[----:B------:R-:W2:Y:S01]  /*1be0*/  LDG.E.CONSTANT R22, desc[UR8][R22.64] ;  /* 0x0000000816167981 */ /* 0x000ea2000c1e9900 */
[----:B------:R-:W-:-:S02]  /*1bf0*/  LEA R18, P1, R10, UR10, 0x2 ;  /* 0x0000000a0a127c11 */ /* 0x000fc4000f8210ff */
[----:B------:R-:W-:Y:S01]  /*1c00*/  IADD3 R8, P3, P4, R8, R7, R11 ;  /* 0x0000000708087210 */ /* 0x000fe20007c7e00b */
[----:B------:R-:W3:Y:S01]  /*1c10*/  LDG.E.CONSTANT R20, desc[UR8][R20.64] ;  /* 0x0000000814147981 */ /* 0x000ee2000c1e9900 */
[----:B------:R-:W-:Y:S02]  /*1c20*/  LEA.HI.X R19, R10, UR11, R9, 0x2, P1 ;  /* 0x0000000b0a137c11 */ /* 0x000fe400088f1409 */
[----:B------:R-:W-:Y:S02]  /*1c30*/  IADD3.X R9, PT, PT, RZ, R15, RZ, P3, P4 ;  /* 0x0000000fff097210 */ /* 0x000fe40001fe84ff */
[C---:B------:R-:W-:Y:S01]  /*1c40*/  LEA R24, P1, R8.reuse, UR10, 0x2 ;  /* 0x0000000a08187c11 */ /* 0x040fe2000f8210ff */
[----:B------:R-:W4:Y:S03]  /*1c50*/  LDG.E.CONSTANT R18, desc[UR8][R18.64] ;  /* 0x0000000812127981 */ /* 0x000f26000c1e9900 */
[----:B------:R-:W-:-:S02]  /*1c60*/  LEA.HI.X R25, R8, UR11, R9, 0x2, P1 ;  /* 0x0000000b08197c11 */ /* 0x000fc400088f1409 */
[----:B------:R0:W2:Y:S04]  /*1c70*/  LDS.128 R8, [R13] ;  /* 0x000000000d087984 */ /* 0x0000a80000000c00 */
[----:B------:R-:W5:Y:S01]  /*1c80*/  LDG.E.CONSTANT R24, desc[UR8][R24.64] ;  /* 0x0000000818187981 */ /* 0x000f62000c1e9900 */
[----:B------:R-:W-:-:S04]  /*1c90*/  IADD3 R27, PT, PT, R27, 0x4, RZ ;  /* 0x000000041b1b7810 */ /* 0x000fc80007ffe0ff */
[----:B------:R-:W-:Y:S01]  /*1ca0*/  ISETP.NE.AND P1, PT, R27, RZ, PT ;  /* 0x000000ff1b00720c */ /* 0x000fe20003f25270 */
[----:B0-----:R-:W-:Y:S02]  /*1cb0*/  VIADD R13, R13, 0x10 ;  /* 0x000000100d0d7836 */ /* 0x001fe40000000000 */
[----:B------:R-:W-:Y:S02]  /*1cc0*/  VIADD R5, R5, 0x4 ;  /* 0x0000000405057836 */ /* 0x000fe40000000000 */
[----:B--2---:R-:W-:-:S04]  /*1cd0*/  FFMA R8, R8, R22, R29 ;  /* 0x0000001608087223 */ /* 0x004fc8000000001d */
[----:B---3--:R-:W-:-:S04]  /*1ce0*/  FFMA R9, R9, R20, R8 ;  /* 0x0000001409097223 */ /* 0x008fc80000000008 */
[----:B----4-:R-:W-:-:S04]  /*1cf0*/  FFMA R10, R10, R18, R9 ;  /* 0x000000120a0a7223 */ /* 0x010fc80000000009 */
[----:B-----5:R-:W-:Y:S01]  /*1d00*/  FFMA R29, R11, R24, R10 ;  /* 0x000000180b1d7223 */ /* 0x020fe2000000000a */
[----:B------:R-:W-:Y:S06]  /*1d10*/  @P1 BRA `(.L_x_105) ;  /* 0xfffffff8008c1947 */ /* 0x000fec000383ffff */
[----:B------:R-:W-:-:S04]  /*1d20*/  VIMNMX R5, PT, PT, R0, 0x1, !PT ;  /* 0x0000000100057848 */ /* 0x000fc80007fe0100 */
[----:B------:R-:W-:-:S07]  /*1d30*/  LOP3.LUT R5, R5, 0x7ffffffc, RZ, 0xc0, !PT ;  /* 0x7ffffffc05057812 */ /* 0x000fce00078ec0ff */
.L_x_104:
[----:B------:R-:W-:-:S04]  /*1d40*/  VIMNMX R7, PT, PT, R0, 0x1, !PT ;  /* 0x0000000100077848 */ /* 0x000fc80007fe0100 */
[----:B------:R-:W-:-:S04]  /*1d50*/  LOP3.LUT R8, R7, 0x3, RZ, 0xc0, !PT ;  /* 0x0000000307087812 */ /* 0x000fc800078ec0ff */
[----:B------:R-:W-:-:S13]  /*1d60*/  ISETP.NE.AND P0, PT, R8, RZ, PT ;  /* 0x000000ff0800720c */ /* 0x000fda0003f05270 */
[----:B------:R-:W-:Y:S05]  /*1d70*/  @!P0 BRA `(.L_x_106) ;  /* 0x0000000400b88947 */ /* 0x000fea0003800000 */
[----:B------:R-:W-:Y:S02]  /*1d80*/  ISETP.NE.AND P1, PT, R8, 0x1, PT ;  /* 0x000000010800780c */ /* 0x000fe40003f25270 */
[----:B------:R-:W-:-:S11]  /*1d90*/  LOP3.LUT P0, RZ, R7, 0x1, RZ, 0xc0, !PT ;  /* 0x0000000107ff7812 */ /* 0x000fd6000780c0ff */
[----:B------:R-:W-:Y:S05]  /*1da0*/  @!P1 BRA `(.L_x_107) ;  /* 0x0000000400049947 */ /* 0x000fea0003800000 */
[----:B0-----:R-:W0:Y:S01]  /*1db0*/  LDC R10, c[0x0][0x3c0] ;  /* 0x0000f000ff0a7b82 */ /* 0x001e220000000800 */
[----:B------:R-:W-:Y:S01]  /*1dc0*/  IMAD.MOV.U32 R8, RZ, RZ, RZ ;  /* 0x000000ffff087224 */ /* 0x000fe200078e00ff */
[----:B------:R-:W1:Y:S01]  /*1dd0*/  LDCU UR4, c[0x0][0x3bc] ;  /* 0x00007780ff0477ac */ /* 0x000e620008000800 */
[----:B------:R-:W2:Y:S01]  /*1de0*/  LDCU.64 UR6, c[0x0][0x398] ;  /* 0x00007300ff0677ac */ /* 0x000ea20008000a00 */
[----:B0-----:R-:W0:Y:S01]  /*1df0*/  I2F.U32.RP R11, R10 ;  /* 0x0000000a000b7306 */ /* 0x001e220000209000 */
[----:B------:R-:W-:-:S07]  /*1e00*/  LOP3.LUT R15, RZ, R10, RZ, 0x33, !PT ;  /* 0x0000000aff0f7212 */ /* 0x000fce00078e33ff */
[----:B0-----:R-:W0:Y:S02]  /*1e10*/  MUFU.RCP R11, R11 ;  /* 0x0000000b000b7308 */ /* 0x001e240000001000 */
[----:B0-----:R-:W-:-:S06]  /*1e20*/  IADD3 R13, PT, PT, R11, 0xffffffe, RZ ;  /* 0x0ffffffe0b0d7810 */ /* 0x001fcc0007ffe0ff */
[----:B------:R-:W0:Y:S02]  /*1e30*/  F2I.FTZ.U32.TRUNC.NTZ R9, R13 ;  /* 0x0000000d00097305 */ /* 0x000e24000021f000 */
[----:B0-----:R-:W-:-:S04]  /*1e40*/  IMAD.MOV R7, RZ, RZ, -R9 ;  /* 0x000000ffff077224 */ /* 0x001fc800078e0a09 */
[----:B------:R-:W-:-:S04]  /*1e50*/  IMAD R7, R7, R10, RZ ;  /* 0x0000000a07077224 */ /* 0x000fc800078e02ff */
[----:B------:R-:W-:Y:S01]  /*1e60*/  IMAD.HI.U32 R12, R9, R7, R8 ;  /* 0x00000007090c7227 */ /* 0x000fe200078e0008 */
[----:B------:R-:W-:-:S05]  /*1e70*/  IADD3 R7, PT, PT, R5, 0x1, RZ ;  /* 0x0000000105077810 */ /* 0x000fca0007ffe0ff */
        /* <DEDUP_REMOVED lines=19> */
[----:B------:R-:W-:-:S04]  /*1fb0*/  IMAD.WIDE.U32 R12, R11, 0x4, R16 ;  /* 0x000000040b0c7825 */ /* 0x000fc800078e0010 */
[----:B------:R-:W-:Y:S02]  /*1fc0*/  IMAD.WIDE.U32 R8, R15, 0x4, R16 ;  /* 0x000000040f087825 */ /* 0x000fe400078e0010 */
[----:B------:R-:W3:Y:S04]  /*1fd0*/  LDG.E.CONSTANT R12, desc[UR8][R12.64] ;  /* 0x000000080c0c7981 */ /* 0x000ee8000c1e9900 */
[----:B------:R-:W4:Y:S01]  /*1fe0*/  LDG.E.CONSTANT R8, desc[UR8][R8.64] ;  /* 0x0000000808087981 */ /* 0x000f22000c1e9900 */
[----:B------:R-:W-:Y:S01]  /*1ff0*/  IADD3 R11, PT, PT, -R11, RZ, RZ ;  /* 0x000000ff0b0b7210 */ /* 0x000fe20007ffe1ff */
[----:B------:R-:W-:Y:S01]  /*2000*/  IMAD.MOV R14, RZ, RZ, -R15 ;  /* 0x000000ffff0e7224 */ /* 0x000fe200078e0a0f */
[----:B------:R-:W-:-:S03]  /*2010*/  IADD3 R15, P3, PT, R6, R3, RZ ;  /* 0x00000003060f7210 */ /* 0x000fc60007f7e0ff */
[C---:B------:R-:W-:Y:S02]  /*2020*/  IMAD R11, R10.reuse, R11, R5 ;  /* 0x0000000b0a0b7224 */ /* 0x040fe400078e0205 */
[----:B------:R-:W-:Y:S02]  /*2030*/  IMAD R14, R10, R14, R7 ;  /* 0x0000000e0a0e7224 */ /* 0x000fe400078e0207 */
[----:B-1----:R-:W-:Y:S02]  /*2040*/  IMAD R10, R11, UR4, RZ ;  /* 0x000000040b0a7c24 */ /* 0x002fe4000f8e02ff */
[----:B------:R-:W-:Y:S01]  /*2050*/  IMAD R11, R14, UR4, RZ ;  /* 0x000000040e0b7c24 */ /* 0x000fe2000f8e02ff */
[----:B------:R-:W-:Y:S02]  /*2060*/  UMOV UR4, 0x400 ;  /* 0x0000040000047882 */ /* 0x000fe40000000000 */
[----:B------:R-:W-:Y:S01]  /*2070*/  UIADD3 UR4, UPT, UPT, UR4, 0x10, URZ ;  /* 0x0000001004047890 */ /* 0x000fe2000fffe0ff */
[----:B---3--:R-:W-:-:S02]  /*2080*/  IMAD R7, R12, UR5, RZ ;  /* 0x000000050c077c24 */ /* 0x008fc4000f8e02ff */
[----:B------:R-:W-:Y:S02]  /*2090*/  IMAD.X R12, RZ, RZ, RZ, P3 ;  /* 0x000000ffff0c7224 */ /* 0x000fe400018e06ff */
[----:B----4-:R-:W-:Y:S01]  /*20a0*/  IMAD R8, R8, UR5, RZ ;  /* 0x0000000508087c24 */ /* 0x010fe2000f8e02ff */
[----:B------:R-:W-:-:S04]  /*20b0*/  IADD3 R9, P1, P2, R7, R15, R10 ;  /* 0x0000000f07097210 */ /* 0x000fc80007a3e00a */
[----:B------:R-:W-:Y:S02]  /*20c0*/  IADD3 R7, P3, P4, R8, R15, R11 ;  /* 0x0000000f08077210 */ /* 0x000fe40007c7e00b */
[-C--:B------:R-:W-:Y:S02]  /*20d0*/  IADD3.X R14, PT, PT, RZ, R12.reuse, RZ, P1, P2 ;  /* 0x0000000cff0e7210 */ /* 0x080fe40000fe44ff */
[----:B--2---:R-:W-:Y:S02]  /*20e0*/  LEA R10, P1, R9, UR6, 0x2 ;  /* 0x00000006090a7c11 */ /* 0x004fe4000f8210ff */
[----:B------:R-:W-:Y:S02]  /*20f0*/  IADD3.X R12, PT, PT, RZ, R12, RZ, P3, P4 ;  /* 0x0000000cff0c7210 */ /* 0x000fe40001fe84ff */
[----:B------:R-:W-:Y:S02]  /*2100*/  LEA R8, P2, R7, UR6, 0x2 ;  /* 0x0000000607087c11 */ /* 0x000fe4000f8410ff */
[----:B------:R-:W-:-:S02]  /*2110*/  LEA.HI.X R11, R9, UR7, R14, 0x2, P1 ;  /* 0x00000007090b7c11 */ /* 0x000fc400088f140e */
[----:B------:R-:W-:-:S03]  /*2120*/  LEA.HI.X R9, R7, UR7, R12, 0x2, P2 ;  /* 0x0000000707097c11 */ /* 0x000fc600090f140c */
[----:B------:R-:W2:Y:S04]  /*2130*/  LDG.E.CONSTANT R10, desc[UR8][R10.64] ;  /* 0x000000080a0a7981 */ /* 0x000ea8000c1e9900 */
[----:B------:R-:W3:Y:S01]  /*2140*/  LDG.E.CONSTANT R9, desc[UR8][R8.64] ;  /* 0x0000000808097981 */ /* 0x000ee2000c1e9900 */
[----:B------:R-:W0:Y:S02]  /*2150*/  S2UR UR6, SR_CgaCtaId ;  /* 0x00000000000679c3 */ /* 0x000e240000008800 */
[----:B0-----:R-:W-:-:S06]  /*2160*/  ULEA UR4, UR6, UR4, 0x18 ;  /* 0x0000000406047291 */ /* 0x001fcc000f8ec0ff */
[C---:B------:R-:W-:Y:S02]  /*2170*/  LEA R7, R5.reuse, UR4, 0x2 ;  /* 0x0000000405077c11 */ /* 0x040fe4000f8e10ff */
[----:B------:R-:W-:-:S03]  /*2180*/  IADD3 R5, PT, PT, R5, 0x2, RZ ;  /* 0x0000000205057810 */ /* 0x000fc60007ffe0ff */
[----:B------:R-:W2:Y:S02]  /*2190*/  LDS.64 R12, [R7] ;  /* 0x00000000070c7984 */ /* 0x000ea40000000a00 */
[----:B--2---:R-:W-:-:S04]  /*21a0*/  FFMA R12, R12, R10, R29 ;  /* 0x0000000a0c0c7223 */ /* 0x004fc8000000001d */
[----:B---3--:R-:W-:-:S07]  /*21b0*/  FFMA R29, R9, R13, R12 ;  /* 0x0000000d091d7223 */ /* 0x008fce000000000c */
.L_x_107:
[----:B------:R-:W-:Y:S05]  /*21c0*/  @!P0 BRA `(.L_x_106) ;  /* 0x0000000000a48947 */ /* 0x000fea0003800000 */
[----:B------:R-:W0:Y:S01]  /*21d0*/  LDC R11, c[0x0][0x3c0] ;  /* 0x0000f000ff0b7b82 */ /* 0x000e220000000800 */
[----:B------:R-:W1:Y:S01]  /*21e0*/  LDCU UR4, c[0x0][0x3bc] ;  /* 0x00007780ff0477ac */ /* 0x000e620008000800 */
[----:B------:R-:W2:Y:S01]  /*21f0*/  LDCU.64 UR6, c[0x0][0x398] ;  /* 0x00007300ff0677ac */ /* 0x000ea20008000a00 */
[----:B0-----:R-:W0:Y:S01]  /*2200*/  I2F.U32.RP R10, R11 ;  /* 0x0000000b000a7306 */ /* 0x001e220000209000 */
[----:B------:R-:W-:-:S07]  /*2210*/  ISETP.NE.U32.AND P2, PT, R11, RZ, PT ;  /* 0x000000ff0b00720c */ /* 0x000fce0003f45070 */
[----:B0-----:R-:W0:Y:S02]  /*2220*/  MUFU.RCP R10, R10 ;  /* 0x0000000a000a7308 */ /* 0x001e240000001000 */
[----:B0-----:R-:W-:-:S06]  /*2230*/  VIADD R9, R10, 0xffffffe ;  /* 0x0ffffffe0a097836 */ /* 0x001fcc0000000000 */
[----:B------:R-:W0:Y:S02]  /*2240*/  F2I.FTZ.U32.TRUNC.NTZ R9, R9 ;  /* 0x0000000900097305 */ /* 0x000e24000021f000 */
[----:B0-----:R-:W-:-:S04]  /*2250*/  IMAD.MOV R8, RZ, RZ, -R9 ;  /* 0x000000ffff087224 */ /* 0x001fc800078e0a09 */
[----:B------:R-:W-:Y:S01]  /*2260*/  IMAD R7, R8, R11, RZ ;  /* 0x0000000b08077224 */ /* 0x000fe200078e02ff */
[----:B------:R-:W-:-:S05]  /*2270*/  MOV R8, RZ ;  /* 0x000000ff00087202 */ /* 0x000fca0000000f00 */
[----:B------:R-:W-:-:S06]  /*2280*/  IMAD.HI.U32 R8, R9, R7, R8 ;  /* 0x0000000709087227 */ /* 0x000fcc00078e0008 */
[----:B------:R-:W-:-:S04]  /*2290*/  IMAD.HI.U32 R7, R8, R5, RZ ;  /* 0x0000000508077227 */ /* 0x000fc800078e00ff */
[----:B------:R-:W-:-:S04]  /*22a0*/  IMAD.MOV R8, RZ, RZ, -R7 ;  /* 0x000000ffff087224 */ /* 0x000fc800078e0a07 */
[----:B------:R-:W-:-:S05]  /*22b0*/  IMAD R8, R11, R8, R5 ;  /* 0x000000080b087224 */ /* 0x000fca00078e0205 */
[----:B------:R-:W-:-:S13]  /*22c0*/  ISETP.GE.U32.AND P0, PT, R8, R11, PT ;  /* 0x0000000b0800720c */ /* 0x000fda0003f06070 */
[----:B------:R-:W-:Y:S01]  /*22d0*/  @P0 IMAD.IADD R8, R8, 0x1, -R11 ;  /* 0x0000000108080824 */ /* 0x000fe200078e0a0b */
[----:B------:R-:W-:-:S04]  /*22e0*/  @P0 IADD3 R7, PT, PT, R7, 0x1, RZ ;  /* 0x0000000107070810 */ /* 0x000fc80007ffe0ff */
[----:B------:R-:W-:-:S13]  /*22f0*/  ISETP.GE.U32.AND P1, PT, R8, R11, PT ;  /* 0x0000000b0800720c */ /* 0x000fda0003f26070 */
[----:B------:R-:W-:Y:S01]  /*2300*/  @P1 VIADD R7, R7, 0x1 ;  /* 0x0000000107071836 */ /* 0x000fe20000000000 */
[----:B------:R-:W-:-:S05]  /*2310*/  @!P2 LOP3.LUT R7, RZ, R11, RZ, 0x33, !PT ;  /* 0x0000000bff07a212 */ /* 0x000fca00078e33ff */
[----:B------:R-:W-:-:S06]  /*2320*/  IMAD.WIDE.U32 R8, R7, 0x4, R16 ;  /* 0x0000000407087825 */ /* 0x000fcc00078e0010 */
[----:B------:R-:W3:Y:S01]  /*2330*/  LDG.E.CONSTANT R8, desc[UR8][R8.64] ;  /* 0x0000000808087981 */ /* 0x000ee2000c1e9900 */
[----:B------:R-:W-:-:S04]  /*2340*/  IMAD.MOV R10, RZ, RZ, -R7 ;  /* 0x000000ffff0a7224 */ /* 0x000fc800078e0a07 */
[----:B------:R-:W-:-:S04]  /*2350*/  IMAD R7, R11, R10, R5 ;  /* 0x0000000a0b077224 */ /* 0x000fc800078e0205 */
[----:B-1----:R-:W-:-:S05]  /*2360*/  IMAD R7, R7, UR4, RZ ;  /* 0x0000000407077c24 */ /* 0x002fca000f8e02ff */
[----:B------:R-:W-:Y:S01]  /*2370*/  IADD3 R7, P0, P1, R7, R3, R6 ;  /* 0x0000000307077210 */ /* 0x000fe2000791e006 */
[----:B------:R-:W-:Y:S02]  /*2380*/  UMOV UR4, 0x400 ;  /* 0x0000040000047882 */ /* 0x000fe40000000000 */
[----:B------:R-:W-:Y:S01]  /*2390*/  UIADD3 UR4, UPT, UPT, UR4, 0x10, URZ ;  /* 0x0000001004047890 */ /* 0x000fe2000fffe0ff */
[----:B---3--:R-:W-:-:S05]  /*23a0*/  IMAD R10, R8, UR5, RZ ;  /* 0x00000005080a7c24 */ /* 0x008fca000f8e02ff */
[----:B------:R-:W-:Y:S02]  /*23b0*/  IADD3 R7, P2, PT, R10, R7, RZ ;  /* 0x000000070a077210 */ /* 0x000fe40007f5e0ff */
[----:B------:R-:W-:Y:S02]  /*23c0*/  IADD3.X R10, PT, PT, RZ, RZ, RZ, P0, P1 ;  /* 0x000000ffff0a7210 */ /* 0x000fe400007e24ff */
[----:B--2---:R-:W-:Y:S02]  /*23d0*/  LEA R8, P0, R7, UR6, 0x2 ;  /* 0x0000000607087c11 */ /* 0x004fe4000f8010ff */
[----:B------:R-:W-:-:S04]  /*23e0*/  IADD3.X R10, PT, PT, RZ, R10, RZ, P2, !PT ;  /* 0x0000000aff0a7210 */ /* 0x000fc800017fe4ff */
[----:B------:R-:W-:-:S05]  /*23f0*/  LEA.HI.X R9, R7, UR7, R10, 0x2, P0 ;  /* 0x0000000707097c11 */ /* 0x000fca00080f140a */
[----:B------:R-:W2:Y:S01]  /*2400*/  LDG.E.CONSTANT R8, desc[UR8][R8.64] ;  /* 0x0000000808087981 */ /* 0x000ea2000c1e9900 */
[----:B------:R-:W0:Y:S02]  /*2410*/  S2UR UR6, SR_CgaCtaId ;  /* 0x00000000000679c3 */ /* 0x000e240000008800 */
[----:B0-----:R-:W-:-:S06]  /*2420*/  ULEA UR4, UR6, UR4, 0x18 ;  /* 0x0000000406047291 */ /* 0x001fcc000f8ec0ff */
[----:B------:R-:W-:-:S05]  /*2430*/  LEA R5, R5, UR4, 0x2 ;  /* 0x0000000405057c11 */ /* 0x000fca000f8e10ff */
[----:B------:R-:W2:Y:S02]  /*2440*/  LDS R10, [R5] ;  /* 0x00000000050a7984 */ /* 0x000ea40000000800 */
[----:B--2---:R-:W-:-:S07]  /*2450*/  FFMA R29, R10, R8, R29 ;  /* 0x000000080a1d7223 */ /* 0x004fce000000001d */
.L_x_106:
[----:B------:R-:W1:Y:S01]  /*2460*/  LDCU.64 UR6, c[0x0][0x380] ;  /* 0x00007000ff0677ac */ /* 0x000e620008000a00 */
[----:B------:R-:W-:Y:S01]  /*2470*/  IADD3 R5, P0, PT, R3, R2, RZ ;  /* 0x0000000203057210 */ /* 0x000fe20007f1e0ff */
[----:B------:R-:W2:Y:S04]  /*2480*/  LDCU UR4, c[0x0][0x360] ;  /* 0x00006c00ff0477ac */ /* 0x000ea80008000800 */
[----:B0-----:R-:W-:Y:S01]  /*2490*/  IMAD.X R10, RZ, RZ, R4, P0 ;  /* 0x000000ffff0a7224 */ /* 0x001fe200000e0604 */
[C---:B-1----:R-:W-:Y:S01]  /*24a0*/  LEA R8, P0, R5.reuse, UR6, 0x2 ;  /* 0x0000000605087c11 */ /* 0x042fe2000f8010ff */
[----:B------:R-:W0:Y:S03]  /*24b0*/  LDCU UR6, c[0x0][0x3bc] ;  /* 0x00007780ff0677ac */ /* 0x000e260008000800 */
[----:B------:R-:W-:Y:S01]  /*24c0*/  LEA.HI.X R9, R5, UR7, R10, 0x2, P0 ;  /* 0x0000000705097c11 */ /* 0x000fe200080f140a */
[----:B--2---:R-:W-:-:S04]  /*24d0*/  VIADD R3, R3, UR4 ;  /* 0x0000000403037c36 */ /* 0x004fc80008000000 */
[----:B------:R1:W-:Y:S01]  /*24e0*/  STG.E desc[UR8][R8.64], R29 ;  /* 0x0000001d08007986 */ /* 0x0003e2000c101908 */
[----:B0-----:R-:W-:-:S13]  /*24f0*/  ISETP.GE.U32.AND P0, PT, R3, UR6, PT ;  /* 0x0000000603007c0c */ /* 0x001fda000bf06070 */
[----:B-1----:R-:W-:Y:S05]  /*2500*/  @!P0 BRA `(.L_x_108) ;  /* 0xfffffff000248947 */ /* 0x002fea000383ffff */
[----:B------:R-:W-:Y:S05]  /*2510*/  EXIT ;  /* 0x000000000000794d */ /* 0x000fea0003800000 */
        .weak           $__internal_2_$__cuda_sm20_rcp_rn_f32_slowpath
        .type           $__internal_2_$__cuda_sm20_rcp_rn_f32_slowpath,@function
        .size           $__internal_2_$__cuda_sm20_rcp_rn_f32_slowpath,(.L_x_115 - $__internal_2_$__cuda_sm20_rcp_rn_f32_slowpath)
$__internal_2_$__cuda_sm20_rcp_rn_f32_slowpath:
[----:B------:R-:W-:-:S04]  /*2520*/  SHF.L.U32 R9, R5, 0x1, RZ ;  /* 0x0000000105097819 */ /* 0x000fc800000006ff */
[----:B------:R-:W-:-:S04]  /*2530*/  SHF.R.U32.HI R9, RZ, 0x18, R9 ;  /* 0x00000018ff097819 */ /* 0x000fc80000011609 */
[----:B------:R-:W-:-:S13]  /*2540*/  ISETP.NE.U32.AND P0, PT, R9, RZ, PT ;  /* 0x000000ff0900720c */ /* 0x000fda0003f05070 */
[----:B------:R-:W-:Y:S05]  /*2550*/  @P0 BRA `(.L_x_109) ;  /* 0x00000000002c0947 */ /* 0x000fea0003800000 */
[----:B------:R-:W-:-:S05]  /*2560*/  IMAD.SHL.U32 R9, R5, 0x2, RZ ;  /* 0x0000000205097824 */ /* 0x000fca00078e00ff */
[----:B------:R-:W-:-:S13]  /*2570*/  ISETP.NE.AND P0, PT, R9, RZ, PT ;  /* 0x000000ff0900720c */ /* 0x000fda0003f05270 */
[----:B------:R2:W3:Y:S01]  /*2580*/  @!P0 MUFU.RCP R9, R5 ;  /* 0x0000000500098308 */ /* 0x0004e20000001000 */
[----:B------:R-:W-:Y:S05]  /*2590*/  @!P0 BRA `(.L_x_110) ;  /* 0x0000000000a48947 */ /* 0x000fea0003800000 */
[----:B------:R-:W-:-:S04]  /*25a0*/  FFMA R10, R5, 1.84467440737095516160e+19, RZ ;  /* 0x5f800000050a7823 */ /* 0x000fc800000000ff */
[----:B--2---:R-:W3:Y:S02]  /*25b0*/  MUFU.RCP R5, R10 ;  /* 0x0000000a00057308 */ /* 0x004ee40000001000 */
[----:B---3--:R-:W-:-:S04]  /*25c0*/  FFMA R9, R10, R5, -1 ;  /* 0xbf8000000a097423 */ /* 0x008fc80000000005 */
[----:B------:R-:W-:-:S04]  /*25d0*/  FADD.FTZ R12, -R9, -RZ ;  /* 0x800000ff090c7221 */ /* 0x000fc80000010100 */
[----:B------:R-:W-:-:S04]  /*25e0*/  FFMA R5, R5, R12, R5 ;  /* 0x0000000c05057223 */ /* 0x000fc80000000005 */
[----:B------:R-:W-:Y:S01]  /*25f0*/  FFMA R9, R5, 1.84467440737095516160e+19, RZ ;  /* 0x5f80000005097823 */ /* 0x000fe200000000ff */
[----:B------:R-:W-:Y:S06]  /*2600*/  BRA `(.L_x_110) ;  /* 0x0000000000887947 */ /* 0x000fec0003800000 */
.L_x_109:
[----:B------:R-:W-:-:S05]  /*2610*/  VIADD R10, R9, 0xffffff03 ;  /* 0xffffff03090a7836 */ /* 0x000fca0000000000 */
[----:B------:R-:W-:-:S13]  /*2620*/  ISETP.GT.U32.AND P0, PT, R10, 0x1, PT ;  /* 0x000000010a00780c */ /* 0x000fda0003f04070 */
[----:B------:R-:W-:Y:S05]  /*2630*/  @P0 BRA `(.L_x_111) ;  /* 0x0000000000780947 */ /* 0x000fea0003800000 */
[----:B------:R-:W-:Y:S01]  /*2640*/  LOP3.LUT R11, R5, 0x7fffff, RZ, 0xc0, !PT ;  /* 0x007fffff050b7812 */ /* 0x000fe200078ec0ff */
[----:B------:R-:W-:-:S03]  /*2650*/  HFMA2 R15, -RZ, RZ, 0, 1.78813934326171875e-07 ;  /* 0x00000003ff0f7431 */ /* 0x000fc600000001ff */
        /* <DEDUP_REMOVED lines=11> */
[----:B------:R-:W-:-:S03]  /*2710*/  LOP3.LUT R11, R18, R13, RZ, 0xc0, !PT ;  /* 0x0000000d120b7212 */ /* 0x000fc600078ec0ff */
[----:B------:R-:W-:Y:S01]  /*2720*/  IMAD.MOV R12, RZ, RZ, -R12 ;  /* 0x000000ffff0c7224 */ /* 0x000fe200078e0a0c */
[----:B------:R-:W-:-:S04]  /*2730*/  SHF.R.U32.HI R11, RZ, R10, R11 ;  /* 0x0000000aff0b7219 */ /* 0x000fc8000001160b */
[----:B------:R-:W-:Y:S02]  /*2740*/  LOP3.LUT P1, RZ, R12, R10, R13, 0xf8, !PT ;  /* 0x0000000a0cff7212 */ /* 0x000fe4000782f80d */
[C---:B------:R-:W-:Y:S02]  /*2750*/  LOP3.LUT P0, RZ, R11.reuse, 0x1, RZ, 0xc0, !PT ;  /* 0x000000010bff7812 */ /* 0x040fe4000780c0ff */
[----:B------:R-:W-:-:S04]  /*2760*/  LOP3.LUT P2, RZ, R11, 0x2, RZ, 0xc0, !PT ;  /* 0x000000020bff7812 */ /* 0x000fc8000784c0ff */
[----:B------:R-:W-:Y:S02]  /*2770*/  PLOP3.LUT P0, PT, P0, P1, P2, 0xe0, 0x0 ;  /* 0x000000000000781c */ /* 0x000fe40000703c20 */
[----:B------:R-:W-:Y:S02]  /*2780*/  LOP3.LUT P1, RZ, R5, 0x7fffff, RZ, 0xc0, !PT ;  /* 0x007fffff05ff7812 */ /* 0x000fe4000782c0ff */
[----:B------:R-:W-:-:S05]  /*2790*/  SEL R10, RZ, 0x1, !P0 ;  /* 0x00000001ff0a7807 */ /* 0x000fca0004000000 */
[----:B------:R-:W-:-:S05]  /*27a0*/  IMAD.MOV R10, RZ, RZ, -R10 ;  /* 0x000000ffff0a7224 */ /* 0x000fca00078e0a0a */
[----:B------:R-:W-:Y:S02]  /*27b0*/  ISETP.GE.AND P0, PT, R10, RZ, PT ;  /* 0x000000ff0a00720c */ /* 0x000fe40003f06270 */
[----:B------:R-:W-:-:S04]  /*27c0*/  IADD3 R10, PT, PT, R9, -0xfc, RZ ;  /* 0xffffff04090a7810 */ /* 0x000fc80007ffe0ff */
[----:B------:R-:W-:-:S07]  /*27d0*/  SHF.R.U32.HI R10, RZ, R10, R13 ;  /* 0x0000000aff0a7219 */ /* 0x000fce000001160d */
[----:B------:R-:W-:-:S04]  /*27e0*/  @!P0 VIADD R10, R10, 0x1 ;  /* 0x000000010a0a8836 */ /* 0x000fc80000000000 */
[----:B------:R-:W-:-:S05]  /*27f0*/  @!P1 IMAD.SHL.U32 R10, R10, 0x2, RZ ;  /* 0x000000020a0a9824 */ /* 0x000fca00078e00ff */
[----:B------:R-:W-:Y:S01]  /*2800*/  LOP3.LUT R9, R10, 0x80000000, R5, 0xf8, !PT ;  /* 0x800000000a097812 */ /* 0x000fe200078ef805 */
[----:B------:R-:W-:Y:S06]  /*2810*/  BRA `(.L_x_110) ;  /* 0x0000000000047947 */ /* 0x000fec0003800000 */
.L_x_111:
[----:B------:R0:W1:Y:S02]  /*2820*/  MUFU.RCP R9, R5 ;  /* 0x0000000500097308 */ /* 0x0000640000001000 */
.L_x_110:
[----:B0123--:R-:W-:Y:S01]  /*2830*/  MOV R5, R9 ;  /* 0x0000000900057202 */ /* 0x00ffe20000000f00 */
[----:B------:R-:W-:-:S04]  /*2840*/  IMAD.MOV.U32 R9, RZ, RZ, 0x0 ;  /* 0x00000000ff097424 */ /* 0x000fc800078e00ff */
[----:B------:R-:W-:Y:S05]  /*2850*/  RET.REL.NODEC R8 `(paged_attention_v1_kernel) ;  /* 0xffffffd408e87950 */ /* 0x000fea0003c3ffff */
.L_x_112:
        /* <DEDUP_REMOVED lines=10> */
.L_x_115:


//--------------------- .nv.shared.paged_attention_reduce_kernel --------------------------
	.section	.nv.shared.paged_attention_reduce_kernel,"aw",@nobits
	.sectionflags	@""
	.align	16
	.zero		1024


//--------------------- .nv.shared.reserved.0     --------------------------
	.section	.nv.shared.reserved.0,"aw",@nobits
	.weak		__nv_reservedSMEM_offset_0_alias
	.size		__nv_reservedSMEM_offset_0_alias, 0, 64
	.other		__nv_reservedSMEM_offset_0_alias,@"STO_CUDA_RESERVED_SHARED STV_DEFAULT"
__nv_reservedSMEM_offset_0_alias:
	.zero		0
	.zero		64


//--------------------- .nv.shared.paged_attention_v2_kernel --------------------------
	.section	.nv.shared.paged_attention_v2_kernel,"aw",@nobits
	.sectionflags	@""
	.align	16
.nv.shared.paged_attention_v2_kernel:
	.zero		1040


//--------------------- .nv.shared.paged_attention_v1_kernel --------------------------
	.section	.nv.shared.paged_attention_v1_kernel,"aw",@nobits
	.sectionflags	@""
	.align	16
.nv.shared.paged_attention_v1_kernel:
	.zero		1040


//--------------------- .nv.constant0.paged_attention_reduce_kernel --------------------------
	.section	.nv.constant0.paged_attention_reduce_kernel,"a",@progbits
	.sectionflags	@""
	.align	4
.nv.constant0.paged_attention_reduce_kernel:
	.zero		944


//--------------------- .nv.constant0.paged_attention_v2_kernel --------------------------
	.section	.nv.constant0.paged_attention_v2_kernel,"a",@progbits
	.sectionflags	@""
	.align	4
.nv.constant0.paged_attention_v2_kernel:
	.zero		988


//--------------------- .nv.constant0.paged_attention_v1_kernel --------------------------
	.section	.nv.constant0.paged_attention_v1_kernel,"a",@progbits
	.sectionflags	@""
	.align	4
.nv.constant0.paged_attention_v1_kernel:
	.zero		968


//--------------------- SYMBOLS --------------------------

	.type		.nv.reservedSmem.offset0,@object
	.size		.nv.reservedSmem.offset0,0x4
	.type		.nv.reservedSmem.cap,@object
	.size		.nv.reservedSmem.cap,0x4
